def attn_fwd(
    Q,
    K,
    V,
    Out,
    Lse,
    sm_scale,
    stride_qz,
    stride_qh,
    stride_qm,
    stride_qk,
    stride_kz,
    stride_kh,
    stride_kn,
    stride_kk,
    stride_vz,
    stride_vh,
    stride_vn,
    stride_vk,
    stride_oz,
    stride_oh,
    stride_om,
    stride_ok,
    seqlen_q,
    seqlen_k,
    BLOCK_M: tl.constexpr,
    BLOCK_N: tl.constexpr,
    HEAD_DIM: tl.constexpr,
    CAUSAL: tl.constexpr,
):
    start_m = tl.program_id(0)
    off_hz = tl.program_id(1)
    q_off = off_hz * stride_qh
    k_off = off_hz * stride_kh
    v_off = off_hz * stride_vh
    offs_m = start_m * BLOCK_M + tl.arange(0, BLOCK_M)
    offs_d = tl.arange(0, HEAD_DIM)
    offs_n = tl.arange(0, BLOCK_N)
    q_ptrs = Q + q_off + offs_m[:, None] * stride_qm + offs_d[None, :] * stride_qk
    k_ptrs = K + k_off + offs_d[:, None] * stride_kk + offs_n[None, :] * stride_kn
    v_ptrs = V + v_off + offs_n[:, None] * stride_vn + offs_d[None, :] * stride_vk
    m_i = tl.full([BLOCK_M], float("-inf"), dtype=tl.float32)
    l_i = tl.zeros([BLOCK_M], dtype=tl.float32) + 1.0
    acc = tl.zeros([BLOCK_M, HEAD_DIM], dtype=tl.float32)
    q = tl.load(q_ptrs)
    acc, l_i, m_i = _attn_fwd_inner(
        acc,
        l_i,
        m_i,
        q,
        k_ptrs,
        v_ptrs,
        sm_scale,
        stride_kn,
        stride_vn,
        start_m,
        seqlen_k,
        BLOCK_M,
        BLOCK_N,
        HEAD_DIM,
        CAUSAL,
    )
    acc = acc / l_i[:, None]
    lse = m_i + tl.math.log2(l_i) / 1.4426950408889634
    o_ptrs = (
        Out
        + off_hz * stride_oh
        + offs_m[:, None] * stride_om
        + offs_d[None, :] * stride_ok
    )
    tl.store(o_ptrs, acc.to(Out.dtype.element_ty))
    tl.store(Lse + off_hz * seqlen_q + offs_m, lse)

# config = {"BLOCK_M": 256, "BLOCK_N": 128, "HEAD_DIM": 32, "arch": "sm_100", "causal": true, "dtype": "fp8e4m3", "num_stages": 2, "num_warps": 16}
# arch = sm_100


// ===== COMPILED SASS (sm_100a) =====

	.target	sm_100a

	.elftype	@"ET_EXEC"


//--------------------- .note.nv.tkinfo           --------------------------
	.section	.note.nv.tkinfo,"",@"SHT_NOTE"
	.sectionflags	@"SHF_NOTE_NV_TKINFO"
	.tkinfo
        /*0018*/ 	.word	0x00000081
        /*0030*/ 	.string	""
        /*0030*/ 	.string	"ptxas-blackwell"
        /*0030*/ 	.string	"Cuda compilation tools, release 12.9, V12.9.86"
        /*0030*/ 	.string	"Build cuda_12.9.r12.9/compiler.36037853_0"
        /*0030*/ 	.string	"-v  -suppress-debug-info  -lineinfo  -arch sm_100a "



//--------------------- .note.nv.cuver            --------------------------
	.section	.note.nv.cuver,"",@"SHT_NOTE"
	.sectionflags	@"SHF_NOTE_NV_CUVER"
        /*0018*/ 	.short	0x0001
        /*001a*/ 	.short	0x0064
        /*001c*/ 	.short	0x0001
        /*001e*/ 	.short	0x0000
        /*0020*/ 	.short	0x0001
        /*0022*/ 	.short	0x0000


//--------------------- .nv.info                  --------------------------
	.section	.nv.info,"",@"SHT_CUDA_INFO"
	.align	4


	//----- nvinfo : EIATTR_REGCOUNT
	.align		4
        /*0000*/ 	.byte	0x04, 0x2f
        /*0002*/ 	.short	(.L_2 - .L_1)
	.align		4
.L_1:
        /*0004*/ 	.word	index@(attn_fwd)
        /*0008*/ 	.word	0x00000080


	//----- nvinfo : EIATTR_FRAME_SIZE
	.align		4
.L_2:
        /*000c*/ 	.byte	0x04, 0x11
        /*000e*/ 	.short	(.L_4 - .L_3)
	.align		4
.L_3:
        /*0010*/ 	.word	index@(attn_fwd)
        /*0014*/ 	.word	0x00000078


	//----- nvinfo : EIATTR_MIN_STACK_SIZE
	.align		4
.L_4:
        /*0018*/ 	.byte	0x04, 0x12
        /*001a*/ 	.short	(.L_6 - .L_5)
	.align		4
.L_5:
        /*001c*/ 	.word	index@(attn_fwd)
        /*0020*/ 	.word	0x00000078
.L_6:


//--------------------- .nv.info.attn_fwd         --------------------------
	.section	.nv.info.attn_fwd,"",@"SHT_CUDA_INFO"
	.sectionflags	@""
	.align	4


	//----- nvinfo : EIATTR_CUDA_API_VERSION
	.align		4
        /*0000*/ 	.byte	0x04, 0x37
        /*0002*/ 	.short	(.L_8 - .L_7)
.L_7:
        /*0004*/ 	.word	0x00000081


	//----- nvinfo : EIATTR_KPARAM_INFO
	.align		4
.L_8:
        /*0008*/ 	.byte	0x04, 0x17
        /*000a*/ 	.short	(.L_10 - .L_9)
.L_9:
        /*000c*/ 	.word	0x00000000
        /*0010*/ 	.short	0x0019
        /*0012*/ 	.short	0x0080
        /*0014*/ 	.byte	0x00, 0xf4, 0x21, 0x00


	//----- nvinfo : EIATTR_KPARAM_INFO
	.align		4
.L_10:
        /*0018*/ 	.byte	0x04, 0x17
        /*001a*/ 	.short	(.L_12 - .L_11)
.L_11:
        /*001c*/ 	.word	0x00000000
        /*0020*/ 	.short	0x0018
        /*0022*/ 	.short	0x0078
        /*0024*/ 	.byte	0x00, 0xf4, 0x21, 0x00


	//----- nvinfo : EIATTR_KPARAM_INFO
	.align		4
.L_12:
        /*0028*/ 	.byte	0x04, 0x17
        /*002a*/ 	.short	(.L_14 - .L_13)
.L_13:
        /*002c*/ 	.word	0x00000000
        /*0030*/ 	.short	0x0017
        /*0032*/ 	.short	0x0070
        /*0034*/ 	.byte	0x00, 0xf0, 0x11, 0x00


	//----- nvinfo : EIATTR_KPARAM_INFO
	.align		4
.L_14:
        /*0038*/ 	.byte	0x04, 0x17
        /*003a*/ 	.short	(.L_16 - .L_15)
.L_15:
        /*003c*/ 	.word	0x00000000
        /*0040*/ 	.short	0x0016
        /*0042*/ 	.short	0x006c
        /*0044*/ 	.byte	0x00, 0xf0, 0x11, 0x00


	//----- nvinfo : EIATTR_KPARAM_INFO
	.align		4
.L_16:
        /*0048*/ 	.byte	0x04, 0x17
        /*004a*/ 	.short	(.L_18 - .L_17)
.L_17:
        /*004c*/ 	.word	0x00000000
        /*0050*/ 	.short	0x0015
        /*0052*/ 	.short	0x0068
        /*0054*/ 	.byte	0x00, 0xf0, 0x11, 0x00


	//----- nvinfo : EIATTR_KPARAM_INFO
	.align		4
.L_18:
        /*0058*/ 	.byte	0x04, 0x17
        /*005a*/ 	.short	(.L_20 - .L_19)
.L_19:
        /*005c*/ 	.word	0x00000000
        /*0060*/ 	.short	0x0014
        /*0062*/ 	.short	0x0064
        /*0064*/ 	.byte	0x00, 0xf0, 0x11, 0x00


	//----- nvinfo : EIATTR_KPARAM_INFO
	.align		4
.L_20:
        /*0068*/ 	.byte	0x04, 0x17
        /*006a*/ 	.short	(.L_22 - .L_21)
.L_21:
        /*006c*/ 	.word	0x00000000
        /*0070*/ 	.short	0x0013
        /*0072*/ 	.short	0x0060
        /*0074*/ 	.byte	0x00, 0xf0, 0x11, 0x00


	//----- nvinfo : EIATTR_KPARAM_INFO
	.align		4
.L_22:
        /*0078*/ 	.byte	0x04, 0x17
        /*007a*/ 	.short	(.L_24 - .L_23)
.L_23:
        /*007c*/ 	.word	0x00000000
        /*0080*/ 	.short	0x0012
        /*0082*/ 	.short	0x005c
        /*0084*/ 	.byte	0x00, 0xf0, 0x11, 0x00


	//----- nvinfo : EIATTR_KPARAM_INFO
	.align		4
.L_24:
        /*0088*/ 	.byte	0x04, 0x17
        /*008a*/ 	.short	(.L_26 - .L_25)
.L_25:
        /*008c*/ 	.word	0x00000000
        /*0090*/ 	.short	0x0011
        /*0092*/ 	.short	0x0058
        /*0094*/ 	.byte	0x00, 0xf0, 0x11, 0x00


	//----- nvinfo : EIATTR_KPARAM_INFO
	.align		4
.L_26:
        /*0098*/ 	.byte	0x04, 0x17
        /*009a*/ 	.short	(.L_28 - .L_27)
.L_27:
        /*009c*/ 	.word	0x00000000
        /*00a0*/ 	.short	0x0010
        /*00a2*/ 	.short	0x0054
        /*00a4*/ 	.byte	0x00, 0xf0, 0x11, 0x00


	//----- nvinfo : EIATTR_KPARAM_INFO
	.align		4
.L_28:
        /*00a8*/ 	.byte	0x04, 0x17
        /*00aa*/ 	.short	(.L_30 - .L_29)
.L_29:
        /*00ac*/ 	.word	0x00000000
        /*00b0*/ 	.short	0x000f
        /*00b2*/ 	.short	0x0050
        /*00b4*/ 	.byte	0x00, 0xf0, 0x11, 0x00


	//----- nvinfo : EIATTR_KPARAM_INFO
	.align		4
.L_30:
        /*00b8*/ 	.byte	0x04, 0x17
        /*00ba*/ 	.short	(.L_32 - .L_31)
.L_31:
        /*00bc*/ 	.word	0x00000000
        /*00c0*/ 	.short	0x000e
        /*00c2*/ 	.short	0x004c
        /*00c4*/ 	.byte	0x00, 0xf0, 0x11, 0x00


	//----- nvinfo : EIATTR_KPARAM_INFO
	.align		4
.L_32:
        /*00c8*/ 	.byte	0x04, 0x17
        /*00ca*/ 	.short	(.L_34 - .L_33)
.L_33:
        /*00cc*/ 	.word	0x00000000
        /*00d0*/ 	.short	0x000d
        /*00d2*/ 	.short	0x0048
        /*00d4*/ 	.byte	0x00, 0xf0, 0x11, 0x00


	//----- nvinfo : EIATTR_KPARAM_INFO
	.align		4
.L_34:
        /*00d8*/ 	.byte	0x04, 0x17
        /*00da*/ 	.short	(.L_36 - .L_35)
.L_35:
        /*00dc*/ 	.word	0x00000000
        /*00e0*/ 	.short	0x000c
        /*00e2*/ 	.short	0x0044
        /*00e4*/ 	.byte	0x00, 0xf0, 0x11, 0x00


	//----- nvinfo : EIATTR_KPARAM_INFO
	.align		4
.L_36:
        /*00e8*/ 	.byte	0x04, 0x17
        /*00ea*/ 	.short	(.L_38 - .L_37)
.L_37:
        /*00ec*/ 	.word	0x00000000
        /*00f0*/ 	.short	0x000b
        /*00f2*/ 	.short	0x0040
        /*00f4*/ 	.byte	0x00, 0xf0, 0x11, 0x00


	//----- nvinfo : EIATTR_KPARAM_INFO
	.align		4
.L_38:
        /*00f8*/ 	.byte	0x04, 0x17
        /*00fa*/ 	.short	(.L_40 - .L_39)
.L_39:
        /*00fc*/ 	.word	0x00000000
        /*0100*/ 	.short	0x000a
        /*0102*/ 	.short	0x003c
        /*0104*/ 	.byte	0x00, 0xf0, 0x11, 0x00


	//----- nvinfo : EIATTR_KPARAM_INFO
	.align		4
.L_40:
        /*0108*/ 	.byte	0x04, 0x17
        /*010a*/ 	.short	(.L_42 - .L_41)
.L_41:
        /*010c*/ 	.word	0x00000000
        /*0110*/ 	.short	0x0009
        /*0112*/ 	.short	0x0038
        /*0114*/ 	.byte	0x00, 0xf0, 0x11, 0x00


	//----- nvinfo : EIATTR_KPARAM_INFO
	.align		4
.L_42:
        /*0118*/ 	.byte	0x04, 0x17
        /*011a*/ 	.short	(.L_44 - .L_43)
.L_43:
        /*011c*/ 	.word	0x00000000
        /*0120*/ 	.short	0x0008
        /*0122*/ 	.short	0x0034
        /*0124*/ 	.byte	0x00, 0xf0, 0x11, 0x00


	//----- nvinfo : EIATTR_KPARAM_INFO
	.align		4
.L_44:
        /*0128*/ 	.byte	0x04, 0x17
        /*012a*/ 	.short	(.L_46 - .L_45)
.L_45:
        /*012c*/ 	.word	0x00000000
        /*0130*/ 	.short	0x0007
        /*0132*/ 	.short	0x0030
        /*0134*/ 	.byte	0x00, 0xf0, 0x11, 0x00


	//----- nvinfo : EIATTR_KPARAM_INFO
	.align		4
.L_46:
        /*0138*/ 	.byte	0x04, 0x17
        /*013a*/ 	.short	(.L_48 - .L_47)
.L_47:
        /*013c*/ 	.word	0x00000000
        /*0140*/ 	.short	0x0006
        /*0142*/ 	.short	0x002c
        /*0144*/ 	.byte	0x00, 0xf0, 0x11, 0x00


	//----- nvinfo : EIATTR_KPARAM_INFO
	.align		4
.L_48:
        /*0148*/ 	.byte	0x04, 0x17
        /*014a*/ 	.short	(.L_50 - .L_49)
.L_49:
        /*014c*/ 	.word	0x00000000
        /*0150*/ 	.short	0x0005
        /*0152*/ 	.short	0x0028
        /*0154*/ 	.byte	0x00, 0xf0, 0x11, 0x00


	//----- nvinfo : EIATTR_KPARAM_INFO
	.align		4
.L_50:
        /*0158*/ 	.byte	0x04, 0x17
        /*015a*/ 	.short	(.L_52 - .L_51)
.L_51:
        /*015c*/ 	.word	0x00000000
        /*0160*/ 	.short	0x0004
        /*0162*/ 	.short	0x0020
        /*0164*/ 	.byte	0x00, 0xf4, 0x21, 0x00


	//----- nvinfo : EIATTR_KPARAM_INFO
	.align		4
.L_52:
        /*0168*/ 	.byte	0x04, 0x17
        /*016a*/ 	.short	(.L_54 - .L_53)
.L_53:
        /*016c*/ 	.word	0x00000000
        /*0170*/ 	.short	0x0003
        /*0172*/ 	.short	0x0018
        /*0174*/ 	.byte	0x00, 0xf4, 0x21, 0x00


	//----- nvinfo : EIATTR_KPARAM_INFO
	.align		4
.L_54:
        /*0178*/ 	.byte	0x04, 0x17
        /*017a*/ 	.short	(.L_56 - .L_55)
.L_55:
        /*017c*/ 	.word	0x00000000
        /*0180*/ 	.short	0x0002
        /*0182*/ 	.short	0x0010
        /*0184*/ 	.byte	0x00, 0xf4, 0x21, 0x00


	//----- nvinfo : EIATTR_KPARAM_INFO
	.align		4
.L_56:
        /*0188*/ 	.byte	0x04, 0x17
        /*018a*/ 	.short	(.L_58 - .L_57)
.L_57:
        /*018c*/ 	.word	0x00000000
        /*0190*/ 	.short	0x0001
        /*0192*/ 	.short	0x0008
        /*0194*/ 	.byte	0x00, 0xf4, 0x21, 0x00


	//----- nvinfo : EIATTR_KPARAM_INFO
	.align		4
.L_58:
        /*0198*/ 	.byte	0x04, 0x17
        /*019a*/ 	.short	(.L_60 - .L_59)
.L_59:
        /*019c*/ 	.word	0x00000000
        /*01a0*/ 	.short	0x0000
        /*01a2*/ 	.short	0x0000
        /*01a4*/ 	.byte	0x00, 0xf4, 0x21, 0x00


	//----- nvinfo : EIATTR_SPARSE_MMA_MASK
	.align		4
.L_60:
        /*01a8*/ 	.byte	0x03, 0x50
        /*01aa*/ 	.short	0x0000


	//----- nvinfo : EIATTR_MAXREG_COUNT
	.align		4
        /*01ac*/ 	.byte	0x03, 0x1b
        /*01ae*/ 	.short	0x0080


	//----- nvinfo : EIATTR_NUM_BARRIERS
	.align		4
        /*01b0*/ 	.byte	0x02, 0x4c
        /*01b2*/ 	.byte	0x01
	.zero		1


	//----- nvinfo : EIATTR_ANNOTATIONS
	.align		4
        /*01b4*/ 	.byte	0x04, 0x55
        /*01b6*/ 	.short	(.L_62 - .L_61)


	//   ....[0]....
.L_61:
        /*01b8*/ 	.word	0x00000001
        /*01bc*/ 	.byte	0xe0, 0x0e, 0x00, 0x00, 0x01, 0x00, 0x00, 0x00, 0x20, 0x0f, 0x00, 0x00, 0x01, 0x00, 0x00, 0x00
        /* <DEDUP_REMOVED lines=28> */
        /*038c*/ 	.byte	0x00, 0x16, 0x00, 0x00, 0x01, 0x00, 0x00, 0x00, 0xb0, 0x18, 0x00, 0x00


	//----- nvinfo : EIATTR_COOP_GROUP_MASK_REGIDS
	.align		4
.L_62:
        /*0398*/ 	.byte	0x04, 0x29
        /*039a*/ 	.short	(.L_64 - .L_63)


	//   ....[0]....
.L_63:
        /*039c*/ 	.word	0xffffffff


	//   ....[1]....
        /*03a0*/ 	.word	0xffffffff


	//   ....[2]....
        /*03a4*/ 	.word	0xffffffff


	//   ....[3]....
        /*03a8*/ 	.word	0xffffffff


	//   ....[4]....
        /*03ac*/ 	.word	0xffffffff


	//   ....[5]....
        /*03b0*/ 	.word	0xffffffff


	//   ....[6]....
        /*03b4*/ 	.word	0xffffffff


	//   ....[7]....
        /*03b8*/ 	.word	0xffffffff


	//   ....[8]....
        /*03bc*/ 	.word	0xffffffff


	//   ....[9]....
        /*03c0*/ 	.word	0xffffffff


	//   ....[10]....
        /*03c4*/ 	.word	0xffffffff


	//   ....[11]....
        /*03c8*/ 	.word	0xffffffff


	//   ....[12]....
        /*03cc*/ 	.word	0xffffffff


	//   ....[13]....
        /*03d0*/ 	.word	0xffffffff


	//   ....[14]....
        /*03d4*/ 	.word	0xffffffff


	//   ....[15]....
        /*03d8*/ 	.word	0xffffffff


	//   ....[16]....
        /*03dc*/ 	.word	0xffffffff


	//   ....[17]....
        /*03e0*/ 	.word	0xffffffff


	//   ....[18]....
        /*03e4*/ 	.word	0xffffffff


	//   ....[19]....
        /*03e8*/ 	.word	0xffffffff


	//   ....[20]....
        /*03ec*/ 	.word	0xffffffff


	//   ....[21]....
        /*03f0*/ 	.word	0xffffffff


	//   ....[22]....
        /*03f4*/ 	.word	0xffffffff


	//   ....[23]....
        /*03f8*/ 	.word	0xffffffff


	//   ....[24]....
        /*03fc*/ 	.word	0xffffffff


	//   ....[25]....
        /*0400*/ 	.word	0xffffffff


	//   ....[26]....
        /*0404*/ 	.word	0xffffffff


	//   ....[27]....
        /*0408*/ 	.word	0xffffffff


	//   ....[28]....
        /*040c*/ 	.word	0xffffffff


	//   ....[29]....
        /*0410*/ 	.word	0xffffffff


	//   ....[30]....
        /*0414*/ 	.word	0xffffffff


	//   ....[31]....
        /*0418*/ 	.word	0xffffffff


	//   ....[32]....
        /*041c*/ 	.word	0xffffffff


	//   ....[33]....
        /*0420*/ 	.word	0xffffffff


	//   ....[34]....
        /*0424*/ 	.word	0xffffffff


	//   ....[35]....
        /*0428*/ 	.word	0xffffffff


	//   ....[36]....
        /*042c*/ 	.word	0xffffffff


	//   ....[37]....
        /*0430*/ 	.word	0xffffffff


	//   ....[38]....
        /*0434*/ 	.word	0xffffffff


	//   ....[39]....
        /*0438*/ 	.word	0xffffffff


	//----- nvinfo : EIATTR_COOP_GROUP_INSTR_OFFSETS
	.align		4
.L_64:
        /*043c*/ 	.byte	0x04, 0x28
        /*043e*/ 	.short	(.L_66 - .L_65)


	//   ....[0]....
.L_65:
        /*0440*/ 	.word	0x00003b90


	//   ....[1]....
        /*0444*/ 	.word	0x00003d10


	//   ....[2]....
        /*0448*/ 	.word	0x000040b0


	//   ....[3]....
        /*044c*/ 	.word	0x00004100


	//   ....[4]....
        /*0450*/ 	.word	0x00004e50


	//   ....[5]....
        /*0454*/ 	.word	0x00004e80


	//   ....[6]....
        /*0458*/ 	.word	0x00004eb0


	//   ....[7]....
        /*045c*/ 	.word	0x00004ec0


	//   ....[8]....
        /*0460*/ 	.word	0x00004ee0


	//   ....[9]....
        /*0464*/ 	.word	0x00004ef0


	//   ....[10]....
        /*0468*/ 	.word	0x00004f20


	//   ....[11]....
        /*046c*/ 	.word	0x00004f30


	//   ....[12]....
        /*0470*/ 	.word	0x00005350


	//   ....[13]....
        /*0474*/ 	.word	0x00005360


	//   ....[14]....
        /*0478*/ 	.word	0x000053a0


	//   ....[15]....
        /*047c*/ 	.word	0x000053b0


	//   ....[16]....
        /*0480*/ 	.word	0x000053c0


	//   ....[17]....
        /*0484*/ 	.word	0x000053e0


	//   ....[18]....
        /*0488*/ 	.word	0x000053f0


	//   ....[19]....
        /*048c*/ 	.word	0x00005400


	//   ....[20]....
        /*0490*/ 	.word	0x00005940


	//   ....[21]....
        /*0494*/ 	.word	0x00005970


	//   ....[22]....
        /*0498*/ 	.word	0x00005980


	//   ....[23]....
        /*049c*/ 	.word	0x00005990


	//   ....[24]....
        /*04a0*/ 	.word	0x000059a0


	//   ....[25]....
        /*04a4*/ 	.word	0x000059b0


	//   ....[26]....
        /*04a8*/ 	.word	0x000059c0


	//   ....[27]....
        /*04ac*/ 	.word	0x000059d0


	//   ....[28]....
        /*04b0*/ 	.word	0x00005f00


	//   ....[29]....
        /*04b4*/ 	.word	0x00005f30


	//   ....[30]....
        /*04b8*/ 	.word	0x00005f50


	//   ....[31]....
        /*04bc*/ 	.word	0x00005f70


	//   ....[32]....
        /*04c0*/ 	.word	0x00005f80


	//   ....[33]....
        /*04c4*/ 	.word	0x00005f90


	//   ....[34]....
        /*04c8*/ 	.word	0x00005fa0


	//   ....[35]....
        /*04cc*/ 	.word	0x00005fb0


	//   ....[36]....
        /*04d0*/ 	.word	0x00006160


	//   ....[37]....
        /*04d4*/ 	.word	0x00006170


	//   ....[38]....
        /*04d8*/ 	.word	0x00006270


	//   ....[39]....
        /*04dc*/ 	.word	0x00006290


	//----- nvinfo : EIATTR_VRC_CTA_INIT_COUNT
	.align		4
.L_66:
        /*04e0*/ 	.byte	0x02, 0x4a
	.zero		1
	.zero		1


	//----- nvinfo : EIATTR_EXIT_INSTR_OFFSETS
	.align		4
        /*04e4*/ 	.byte	0x04, 0x1c
        /*04e6*/ 	.short	(.L_68 - .L_67)


	//   ....[0]....
.L_67:
        /*04e8*/ 	.word	0x00007790


	//   ....[1]....
        /*04ec*/ 	.word	0x000077c0


	//----- nvinfo : EIATTR_REQNTID
	.align		4
.L_68:
        /*04f0*/ 	.byte	0x04, 0x10
        /*04f2*/ 	.short	(.L_70 - .L_69)
.L_69:
        /*04f4*/ 	.word	0x00000200
        /*04f8*/ 	.word	0x00000001
        /*04fc*/ 	.word	0x00000001


	//----- nvinfo : EIATTR_CBANK_PARAM_SIZE
	.align		4
.L_70:
        /*0500*/ 	.byte	0x03, 0x19
        /*0502*/ 	.short	0x0088


	//----- nvinfo : EIATTR_PARAM_CBANK
	.align		4
        /*0504*/ 	.byte	0x04, 0x0a
        /*0506*/ 	.short	(.L_72 - .L_71)
	.align		4
.L_71:
        /*0508*/ 	.word	index@(.nv.constant0.attn_fwd)
        /*050c*/ 	.short	0x0380
        /*050e*/ 	.short	0x0088


	//----- nvinfo : EIATTR_SW_WAR
	.align		4
.L_72:
        /*0510*/ 	.byte	0x04, 0x36
        /*0512*/ 	.short	(.L_74 - .L_73)
.L_73:
        /*0514*/ 	.word	0x00000008
.L_74:


//--------------------- .nv.compat                --------------------------
	.section	.nv.compat,"",@"SHT_CUDA_COMPAT_INFO"
	.align	4
        /*0000*/ 	.byte	0x02, 0x02, 0x02, 0x00, 0x02, 0x05, 0x05, 0x00, 0x02, 0x03, 0x00, 0x00, 0x02, 0x06, 0x01, 0x00


//--------------------- .nv.callgraph             --------------------------
	.section	.nv.callgraph,"",@"SHT_CUDA_CALLGRAPH"
	.align	4
	.sectionentsize	8
	.align		4
        /*0000*/ 	.word	0x00000000
	.align		4
        /*0004*/ 	.word	0xffffffff
	.align		4
        /*0008*/ 	.word	0x00000000
	.align		4
        /*000c*/ 	.word	0xfffffffe
	.align		4
        /*0010*/ 	.word	0x00000000
	.align		4
        /*0014*/ 	.word	0xfffffffd
	.align		4
        /*0018*/ 	.word	0x00000000
	.align		4
        /*001c*/ 	.word	0xfffffffc


//--------------------- .nv.constant4             --------------------------
	.section	.nv.constant4,"a",@progbits
	.align	8
	.align		8
.nv.constant4:
        /*0000*/ 	.dword	_$_str


//--------------------- .text.attn_fwd            --------------------------
	.section	.text.attn_fwd,"ax",@progbits
	.align	128
        .global         attn_fwd
        .type           attn_fwd,@function
        .size           attn_fwd,(.L_x_3 - attn_fwd)
        .other          attn_fwd,@"STO_CUDA_ENTRY STV_DEFAULT"
attn_fwd:
.text.attn_fwd:
[----:B------:R-:W0:Y:S01]  /*0000*/  LDC R1, c[0x0][0x37c] ;  /* 0x0000df00ff017b82 */ /* 0x000e220000000800 */
[----:B------:R-:W1:Y:S07]  /*0010*/  S2R R0, SR_TID.X ;  /* 0x0000000000007919 */ /* 0x000e6e0000002100 */
[----:B------:R-:W2:Y:S01]  /*0020*/  LDC R34, c[0x0][0x3b8] ;  /* 0x0000ee00ff227b82 */ /* 0x000ea20000000800 */
[----:B------:R-:W3:Y:S01]  /*0030*/  LDCU.64 UR4, c[0x0][0x3b0] ;  /* 0x00007600ff0477ac */ /* 0x000ee20008000a00 */
[----:B0-----:R-:W-:Y:S01]  /*0040*/  VIADD R1, R1, 0xffffff88 ;  /* 0xffffff8801017836 */ /* 0x001fe20000000000 */
[----:B------:R-:W0:Y:S01]  /*0050*/  S2R R3, SR_CTAID.X ;  /* 0x0000000000037919 */ /* 0x000e220000002500 */
[----:B------:R-:W4:Y:S04]  /*0060*/  LDCU.64 UR12, c[0x0][0x358] ;  /* 0x00006b00ff0c77ac */ /* 0x000f280008000a00 */
[----:B------:R-:W3:Y:S08]  /*0070*/  S2UR UR8, SR_CTAID.Y ;  /* 0x00000000000879c3 */ /* 0x000ef00000002600 */
[----:B------:R-:W5:Y:S01]  /*0080*/  LDC.64 R30, c[0x0][0x380] ;  /* 0x0000e000ff1e7b82 */ /* 0x000f620000000a00 */
[----:B-1----:R-:W-:Y:S01]  /*0090*/  SHF.R.U32.HI R2, RZ, 0x8, R0 ;  /* 0x00000008ff027819 */ /* 0x002fe20000011600 */
[----:B---3--:R-:W-:-:S03]  /*00a0*/  UIMAD UR4, UR8, UR4, URZ ;  /* 0x00000004080472a4 */ /* 0x008fc6000f8e02ff */
[----:B------:R-:W-:Y:S02]  /*00b0*/  SGXT.U32 R2, R2, 0x1 ;  /* 0x000000010202781a */ /* 0x000fe40000000000 */
[----:B0-----:R-:W-:-:S03]  /*00c0*/  PRMT R4, R0, 0x6540, R3 ;  /* 0x0000654000047816 */ /* 0x001fc60000000003 */
[----:B--2---:R-:W-:Y:S02]  /*00d0*/  IMAD R2, R2, R34, RZ ;  /* 0x0000002202027224 */ /* 0x004fe400078e02ff */
[----:B------:R-:W-:Y:S01]  /*00e0*/  IMAD R5, R4, UR5, RZ ;  /* 0x0000000504057c24 */ /* 0x000fe2000f8e02ff */
[----:B------:R-:W-:Y:S01]  /*00f0*/  USHF.R.S32.HI UR5, URZ, 0x1f, UR4 ;  /* 0x0000001fff057899 */ /* 0x000fe20008011404 */
[----:B------:R-:W-:-:S03]  /*0100*/  IMAD R7, R34, 0x2, R2 ;  /* 0x0000000222077824 */ /* 0x000fc600078e0202 */
[----:B-----5:R-:W-:Y:S01]  /*0110*/  IADD3 R30, P0, P1, R5, UR4, R30 ;  /* 0x00000004051e7c10 */ /* 0x020fe2000f91e01e */
[----:B------:R-:W-:Y:S01]  /*0120*/  IMAD R9, R34, 0x2, R7 ;  /* 0x0000000222097824 */ /* 0x000fe200078e0207 */
[----:B------:R-:W-:-:S03]  /*0130*/  SHF.R.S32.HI R4, RZ, 0x1f, R5 ;  /* 0x0000001fff047819 */ /* 0x000fc60000011405 */
[----:B------:R-:W-:Y:S01]  /*0140*/  IMAD R11, R34, 0x2, R9 ;  /* 0x00000002220b7824 */ /* 0x000fe200078e0209 */
[----:B------:R-:W-:Y:S02]  /*0150*/  IADD3.X R32, PT, PT, R4, UR5, R31, P0, P1 ;  /* 0x0000000504207c10 */ /* 0x000fe400087e241f */
[-C--:B------:R-:W-:Y:S01]  /*0160*/  IADD3 R4, P0, PT, R2, R30.reuse, RZ ;  /* 0x0000001e02047210 */ /* 0x080fe20007f1e0ff */
[----:B------:R-:W-:Y:S01]  /*0170*/  IMAD R13, R34, 0x2, R11 ;  /* 0x00000002220d7824 */ /* 0x000fe200078e020b */
[----:B------:R-:W-:Y:S02]  /*0180*/  IADD3 R6, P1, PT, R7, R30, RZ ;  /* 0x0000001e07067210 */ /* 0x000fe40007f3e0ff */
[----:B------:R-:W-:Y:S01]  /*0190*/  LEA.HI.X.SX32 R5, R2, R32, 0x1, P0 ;  /* 0x0000002002057211 */ /* 0x000fe200000f0eff */
[C---:B------:R-:W-:Y:S01]  /*01a0*/  IMAD R2, R34.reuse, 0x2, R13 ;  /* 0x0000000222027824 */ /* 0x040fe200078e020d */
[----:B------:R-:W-:Y:S02]  /*01b0*/  IADD3 R8, P0, PT, R9, R30, RZ ;  /* 0x0000001e09087210 */ /* 0x000fe40007f1e0ff */
[-C--:B------:R-:W-:Y:S01]  /*01c0*/  LEA.HI.X.SX32 R7, R7, R32.reuse, 0x1, P1 ;  /* 0x0000002007077211 */ /* 0x080fe200008f0eff */
[----:B------:R-:W-:Y:S01]  /*01d0*/  IMAD R20, R34, 0x2, R2 ;  /* 0x0000000222147824 */ /* 0x000fe200078e0202 */
[----:B----4-:R0:W2:Y:S01]  /*01e0*/  LDG.E.U8 R23, desc[UR12][R4.64] ;  /* 0x0000000c04177981 */ /* 0x0100a2000c1e1100 */
[----:B------:R-:W-:-:S02]  /*01f0*/  LEA.HI.X.SX32 R9, R9, R32, 0x1, P0 ;  /* 0x0000002009097211 */ /* 0x000fc400000f0eff */
[C---:B------:R-:W-:Y:S01]  /*0200*/  IMAD R21, R34.reuse, 0x2, R20 ;  /* 0x0000000222157824 */ /* 0x040fe200078e0214 */
[-C--:B------:R-:W-:Y:S01]  /*0210*/  IADD3 R10, P0, PT, R11, R30.reuse, RZ ;  /* 0x0000001e0b0a7210 */ /* 0x080fe20007f1e0ff */
[----:B------:R1:W2:Y:S01]  /*0220*/  LDG.E.U8 R24, desc[UR12][R6.64] ;  /* 0x0000000c06187981 */ /* 0x0002a2000c1e1100 */
[----:B------:R-:W-:Y:S01]  /*0230*/  IADD3 R12, P1, PT, R13, R30, RZ ;  /* 0x0000001e0d0c7210 */ /* 0x000fe20007f3e0ff */
[----:B------:R-:W-:Y:S01]  /*0240*/  IMAD R15, R34, 0x2, R21 ;  /* 0x00000002220f7824 */ /* 0x000fe200078e0215 */
[----:B------:R-:W-:Y:S01]  /*0250*/  LEA.HI.X.SX32 R11, R11, R32, 0x1, P0 ;  /* 0x000000200b0b7211 */ /* 0x000fe200000f0eff */
[----:B------:R-:W3:Y:S01]  /*0260*/  LDG.E.U8 R25, desc[UR12][R8.64] ;  /* 0x0000000c08197981 */ /* 0x000ee2000c1e1100 */
[----:B0-----:R-:W-:Y:S01]  /*0270*/  IADD3 R4, P0, PT, R2, R30, RZ ;  /* 0x0000001e02047210 */ /* 0x001fe20007f1e0ff */
[----:B------:R-:W-:Y:S01]  /*0280*/  IMAD R17, R34, 0x2, R15 ;  /* 0x0000000222117824 */ /* 0x000fe200078e020f */
[-C--:B------:R-:W-:Y:S01]  /*0290*/  LEA.HI.X.SX32 R13, R13, R32.reuse, 0x1, P1 ;  /* 0x000000200d0d7211 */ /* 0x080fe200008f0eff */
[----:B------:R0:W3:Y:S01]  /*02a0*/  LDG.E.U8 R26, desc[UR12][R10.64] ;  /* 0x0000000c0a1a7981 */ /* 0x0000e2000c1e1100 */
[----:B------:R-:W-:Y:S01]  /*02b0*/  LEA.HI.X.SX32 R5, R2, R32, 0x1, P0 ;  /* 0x0000002002057211 */ /* 0x000fe200000f0eff */
[C---:B------:R-:W-:Y:S01]  /*02c0*/  IMAD R22, R34.reuse, 0x2, R17 ;  /* 0x0000000222167824 */ /* 0x040fe200078e0211 */
[-C--:B------:R-:W-:Y:S01]  /*02d0*/  IADD3 R16, P1, PT, R17, R30.reuse, RZ ;  /* 0x0000001e11107210 */ /* 0x080fe20007f3e0ff */
[----:B------:R4:W5:Y:S01]  /*02e0*/  LDG.E.U8 R27, desc[UR12][R12.64] ;  /* 0x0000000c0c1b7981 */ /* 0x000962000c1e1100 */
[----:B------:R-:W-:Y:S01]  /*02f0*/  IADD3 R14, P0, PT, R15, R30, RZ ;  /* 0x0000001e0f0e7210 */ /* 0x000fe20007f1e0ff */
[----:B------:R-:W-:-:S02]  /*0300*/  IMAD R2, R34, 0x2, R22 ;  /* 0x0000000222027824 */ /* 0x000fc400078e0216 */
[----:B------:R-:W5:Y:S01]  /*0310*/  LDG.E.U8 R28, desc[UR12][R4.64] ;  /* 0x0000000c041c7981 */ /* 0x000f62000c1e1100 */
[-C--:B------:R-:W-:Y:S01]  /*0320*/  LEA.HI.X.SX32 R15, R15, R32.reuse, 0x1, P0 ;  /* 0x000000200f0f7211 */ /* 0x080fe200000f0eff */
[----:B-1----:R-:W-:Y:S01]  /*0330*/  IMAD R6, R34, 0x2, R2 ;  /* 0x0000000222067824 */ /* 0x002fe200078e0202 */
[----:B------:R-:W-:-:S03]  /*0340*/  LEA.HI.X.SX32 R17, R17, R32, 0x1, P1 ;  /* 0x0000002011117211 */ /* 0x000fc600008f0eff */
[----:B------:R1:W5:Y:S01]  /*0350*/  LDG.E.U8 R29, desc[UR12][R14.64] ;  /* 0x0000000c0e1d7981 */ /* 0x000362000c1e1100 */
[----:B------:R-:W-:Y:S01]  /*0360*/  IADD3 R18, P0, PT, R6, R30, RZ ;  /* 0x0000001e06127210 */ /* 0x000fe20007f1e0ff */
[----:B0-----:R-:W-:Y:S02]  /*0370*/  IMAD R11, R34, 0x2, R6 ;  /* 0x00000002220b7824 */ /* 0x001fe400078e0206 */
[----:B------:R-:W5:Y:S01]  /*0380*/  LDG.E.U8 R16, desc[UR12][R16.64] ;  /* 0x0000000c10107981 */ /* 0x000f62000c1e1100 */
[----:B------:R-:W-:Y:S02]  /*0390*/  LEA.HI.X.SX32 R19, R6, R32, 0x1, P0 ;  /* 0x0000002006137211 */ /* 0x000fe400000f0eff */
[-C--:B------:R-:W-:Y:S02]  /*03a0*/  IADD3 R6, P0, PT, R20, R30.reuse, RZ ;  /* 0x0000001e14067210 */ /* 0x080fe40007f1e0ff */
[----:B----4-:R-:W-:Y:S01]  /*03b0*/  IADD3 R12, P1, PT, R11, R30, RZ ;  /* 0x0000001e0b0c7210 */ /* 0x010fe20007f3e0ff */
[----:B-1----:R-:W-:Y:S01]  /*03c0*/  IMAD R15, R34, 0x2, R11 ;  /* 0x00000002220f7824 */ /* 0x002fe200078e020b */
[----:B------:R-:W-:Y:S01]  /*03d0*/  LEA.HI.X.SX32 R7, R20, R32, 0x1, P0 ;  /* 0x0000002014077211 */ /* 0x000fe200000f0eff */
[----:B------:R-:W4:Y:S01]  /*03e0*/  LDG.E.U8 R18, desc[UR12][R18.64] ;  /* 0x0000000c12127981 */ /* 0x000f22000c1e1100 */
[----:B------:R-:W-:-:S02]  /*03f0*/  IADD3 R4, P0, PT, R21, R30, RZ ;  /* 0x0000001e15047210 */ /* 0x000fc40007f1e0ff */
[-C--:B------:R-:W-:Y:S01]  /*0400*/  LEA.HI.X.SX32 R13, R11, R32.reuse, 0x1, P1 ;  /* 0x000000200b0d7211 */ /* 0x080fe200008f0eff */
[----:B------:R-:W4:Y:S01]  /*0410*/  LDG.E.U8 R6, desc[UR12][R6.64] ;  /* 0x0000000c06067981 */ /* 0x000f22000c1e1100 */
[----:B------:R-:W-:Y:S02]  /*0420*/  LEA.HI.X.SX32 R5, R21, R32, 0x1, P0 ;  /* 0x0000002015057211 */ /* 0x000fe400000f0eff */
[-C--:B------:R-:W-:Y:S01]  /*0430*/  IADD3 R10, P0, PT, R2, R30.reuse, RZ ;  /* 0x0000001e020a7210 */ /* 0x080fe20007f1e0ff */
[----:B------:R0:W4:Y:S01]  /*0440*/  LDG.E.U8 R31, desc[UR12][R12.64] ;  /* 0x0000000c0c1f7981 */ /* 0x000122000c1e1100 */
[----:B------:R-:W-:Y:S02]  /*0450*/  IADD3 R8, P1, PT, R22, R30, RZ ;  /* 0x0000001e16087210 */ /* 0x000fe40007f3e0ff */
[-C--:B------:R-:W-:Y:S01]  /*0460*/  LEA.HI.X.SX32 R11, R2, R32.reuse, 0x1, P0 ;  /* 0x00000020020b7211 */ /* 0x080fe200000f0eff */
[----:B------:R-:W-:Y:S01]  /*0470*/  IMAD R2, R34, 0x2, R15 ;  /* 0x0000000222027824 */ /* 0x000fe200078e020f */
[----:B------:R-:W-:Y:S01]  /*0480*/  LEA.HI.X.SX32 R9, R22, R32, 0x1, P1 ;  /* 0x0000002016097211 */ /* 0x000fe200008f0eff */
[----:B------:R1:W4:Y:S01]  /*0490*/  LDG.E.U8 R5, desc[UR12][R4.64] ;  /* 0x0000000c04057981 */ /* 0x000322000c1e1100 */
[----:B------:R-:W-:-:S02]  /*04a0*/  IADD3 R14, P0, PT, R15, R30, RZ ;  /* 0x0000001e0f0e7210 */ /* 0x000fc40007f1e0ff */
[C---:B0-----:R-:W-:Y:S01]  /*04b0*/  IADD3 R12, P1, PT, R2.reuse, R30, RZ ;  /* 0x0000001e020c7210 */ /* 0x041fe20007f3e0ff */
[----:B------:R0:W4:Y:S01]  /*04c0*/  LDG.E.U8 R8, desc[UR12][R8.64] ;  /* 0x0000000c08087981 */ /* 0x000122000c1e1100 */
[-C--:B------:R-:W-:Y:S02]  /*04d0*/  LEA.HI.X.SX32 R15, R15, R32.reuse, 0x1, P0 ;  /* 0x000000200f0f7211 */ /* 0x080fe400000f0eff */
[----:B------:R-:W-:Y:S01]  /*04e0*/  LEA.HI.X.SX32 R13, R2, R32, 0x1, P1 ;  /* 0x00000020020d7211 */ /* 0x000fe200008f0eff */
[----:B------:R0:W4:Y:S04]  /*04f0*/  LDG.E.U8 R11, desc[UR12][R10.64] ;  /* 0x0000000c0a0b7981 */ /* 0x000128000c1e1100 */
[----:B------:R-:W4:Y:S04]  /*0500*/  LDG.E.U8 R14, desc[UR12][R14.64] ;  /* 0x0000000c0e0e7981 */ /* 0x000f28000c1e1100 */
[----:B------:R-:W4:Y:S01]  /*0510*/  LDG.E.U8 R13, desc[UR12][R12.64] ;  /* 0x0000000c0c0d7981 */ /* 0x000f22000c1e1100 */
[----:B------:R-:W0:Y:S01]  /*0520*/  S2UR UR7, SR_CgaCtaId ;  /* 0x00000000000779c3 */ /* 0x000e220000008800 */
[----:B------:R-:W-:-:S02]  /*0530*/  LOP3.LUT R2, R0, 0xff, RZ, 0xc0, !PT ;  /* 0x000000ff00027812 */ /* 0x000fc400078ec0ff */
[----:B-1----:R-:W-:Y:S01]  /*0540*/  SHF.R.S32.HI R4, RZ, 0x8, R0 ;  /* 0x00000008ff047819 */ /* 0x002fe20000011400 */
[----:B------:R-:W-:Y:S02]  /*0550*/  IMAD.SHL.U32 R3, R3, 0x100, RZ ;  /* 0x0000010003037824 */ /* 0x000fe400078e00ff */
[----:B------:R-:W-:Y:S01]  /*0560*/  IMAD.SHL.U32 R7, R2, 0x2, RZ ;  /* 0x0000000202077824 */ /* 0x000fe200078e00ff */
[----:B------:R-:W-:Y:S01]  /*0570*/  SGXT R4, R4, 0x1 ;  /* 0x000000010404781a */ /* 0x000fe20000000200 */
[----:B------:R-:W-:Y:S01]  /*0580*/  UMOV UR4, 0x400 ;  /* 0x0000040000047882 */ /* 0x000fe20000000000 */
[----:B------:R-:W-:Y:S02]  /*0590*/  VIADD R33, R3, 0x100 ;  /* 0x0000010003217836 */ /* 0x000fe40000000000 */
[----:B------:R-:W-:-:S03]  /*05a0*/  LOP3.LUT R4, R7, 0x210, R4, 0x78, !PT ;  /* 0x0000021007047812 */ /* 0x000fc600078e7804 */
[----:B------:R-:W-:Y:S02]  /*05b0*/  ISETP.GE.AND P0, PT, R33, 0x1, PT ;  /* 0x000000012100780c */ /* 0x000fe40003f06270 */
[----:B------:R-:W-:Y:S01]  /*05c0*/  LOP3.LUT R2, R4, 0x20, RZ, 0x3c, !PT ;  /* 0x0000002004027812 */ /* 0x000fe200078e3cff */
[----:B0-----:R-:W-:Y:S01]  /*05d0*/  ULEA UR7, UR7, UR4, 0x18 ;  /* 0x0000000407077291 */ /* 0x001fe2000f8ec0ff */
[----:B------:R-:W-:Y:S01]  /*05e0*/  IMAD.MOV.U32 R120, RZ, RZ, 0x3f800000 ;  /* 0x3f800000ff787424 */ /* 0x000fe200078e00ff */
[----:B------:R-:W-:Y:S01]  /*05f0*/  CS2R R20, SRZ ;  /* 0x0000000000147805 */ /* 0x000fe2000001ff00 */
[----:B------:R-:W-:Y:S02]  /*0600*/  IMAD.MOV.U32 R119, RZ, RZ, 0x3f800000 ;  /* 0x3f800000ff777424 */ /* 0x000fe400078e00ff */
[----:B--2---:R-:W-:-:S05]  /*0610*/  IMAD R23, R24, 0x100, R23 ;  /* 0x0000010018177824 */ /* 0x004fca00078e0217 */
[----:B------:R-:W-:Y:S01]  /*0620*/  F2FP.F16.E4M3.UNPACK_B R23, R23 ;  /* 0x00000017ff17723e */ /* 0x000fe200020006ff */
[----:B---3--:R-:W-:Y:S02]  /*0630*/  IMAD R25, R26, 0x100, R25 ;  /* 0x000001001a197824 */ /* 0x008fe400078e0219 */
[----:B-----5:R-:W-:Y:S01]  /*0640*/  IMAD R27, R28, 0x100, R27 ;  /* 0x000001001c1b7824 */ /* 0x020fe200078e021b */
[----:B------:R-:W-:-:S04]  /*0650*/  PRMT R7, R23, 0x7632, R7 ;  /* 0x0000763217077816 */ /* 0x000fc80000000007 */
[----:B------:R-:W-:Y:S01]  /*0660*/  F2FP.F16.E4M3.UNPACK_B R27, R27 ;  /* 0x0000001bff1b723e */ /* 0x000fe200020006ff */
[----:B------:R-:W-:-:S03]  /*0670*/  IMAD R16, R16, 0x100, R29 ;  /* 0x0000010010107824 */ /* 0x000fc600078e021d */
[----:B------:R-:W-:Y:S02]  /*0680*/  PRMT R9, R27, 0x7632, R9 ;  /* 0x000076321b097816 */ /* 0x000fe40000000009 */
[----:B------:R-:W-:Y:S02]  /*0690*/  F2FP.F16.E4M3.UNPACK_B R16, R16 ;  /* 0x00000010ff10723e */ /* 0x000fe400020006ff */
[----:B------:R-:W-:Y:S02]  /*06a0*/  F2FP.F16.E4M3.UNPACK_B R25, R25 ;  /* 0x00000019ff19723e */ /* 0x000fe400020006ff */
[----:B------:R-:W-:Y:S01]  /*06b0*/  PRMT R10, R16, 0x7632, R10 ;  /* 0x00007632100a7816 */ /* 0x000fe2000000000a */
[----:B----4-:R-:W-:Y:S02]  /*06c0*/  IMAD R18, R31, 0x100, R18 ;  /* 0x000001001f127824 */ /* 0x010fe400078e0212 */
[----:B------:R-:W-:-:S03]  /*06d0*/  IMAD R5, R5, 0x100, R6 ;  /* 0x0000010005057824 */ /* 0x000fc600078e0206 */
[----:B------:R-:W-:Y:S01]  /*06e0*/  F2FP.F16.E4M3.UNPACK_B R18, R18 ;  /* 0x00000012ff12723e */ /* 0x000fe200020006ff */
[----:B------:R-:W-:Y:S01]  /*06f0*/  STS.U16 [R4+UR7], R23 ;  /* 0x0000001704007988 */ /* 0x000fe20008000407 */
[----:B------:R-:W-:Y:S01]  /*0700*/  IMAD R8, R11, 0x100, R8 ;  /* 0x000001000b087824 */ /* 0x000fe200078e0208 */
[----:B------:R-:W-:Y:S01]  /*0710*/  F2FP.F16.E4M3.UNPACK_B R5, R5 ;  /* 0x00000005ff05723e */ /* 0x000fe200020006ff */
[----:B------:R-:W-:-:S03]  /*0720*/  IMAD R13, R13, 0x100, R14 ;  /* 0x000001000d0d7824 */ /* 0x000fc600078e020e */
[----:B------:R-:W-:Y:S01]  /*0730*/  F2FP.F16.E4M3.UNPACK_B R8, R8 ;  /* 0x00000008ff08723e */ /* 0x000fe200020006ff */
[----:B------:R-:W-:Y:S01]  /*0740*/  STS.U16 [R4+UR7+0x1000], R27 ;  /* 0x0010001b04007988 */ /* 0x000fe20008000407 */
[----:B------:R-:W-:Y:S02]  /*0750*/  PRMT R11, R18, 0x7632, R11 ;  /* 0x00007632120b7816 */ /* 0x000fe4000000000b */
[----:B------:R-:W-:Y:S01]  /*0760*/  F2FP.F16.E4M3.UNPACK_B R13, R13 ;  /* 0x0000000dff0d723e */ /* 0x000fe200020006ff */
[----:B------:R-:W-:Y:S01]  /*0770*/  STS.U16 [R4+UR7+0x2000], R16 ;  /* 0x0020001004007988 */ /* 0x000fe20008000407 */
[----:B------:R-:W-:-:S03]  /*0780*/  LOP3.LUT R6, R4, 0x40, RZ, 0x3c, !PT ;  /* 0x0000004004067812 */ /* 0x000fc600078e3cff */
[----:B------:R0:W-:Y:S01]  /*0790*/  STS.U16 [R4+UR7+0x3000], R18 ;  /* 0x0030001204007988 */ /* 0x0001e20008000407 */
[----:B------:R-:W-:-:S03]  /*07a0*/  PRMT R12, R13, 0x7632, R12 ;  /* 0x000076320d0c7816 */ /* 0x000fc6000000000c */
[----:B------:R1:W-:Y:S04]  /*07b0*/  STS.U16 [R2+UR7+0x400], R7 ;  /* 0x0004000702007988 */ /* 0x0003e80008000407 */
[----:B------:R2:W-:Y:S01]  /*07c0*/  STS.U16 [R2+UR7+0x1400], R9 ;  /* 0x0014000902007988 */ /* 0x0005e20008000407 */
[----:B0-----:R-:W-:-:S03]  /*07d0*/  LOP3.LUT R4, R4, 0x60, RZ, 0x3c, !PT ;  /* 0x0000006004047812 */ /* 0x001fc600078e3cff */
[----:B------:R0:W-:Y:S01]  /*07e0*/  STS.U16 [R2+UR7+0x2400], R10 ;  /* 0x0024000a02007988 */ /* 0x0001e20008000407 */
[----:B-1----:R-:W-:Y:S02]  /*07f0*/  PRMT R7, R25, 0x7632, R7 ;  /* 0x0000763219077816 */ /* 0x002fe40000000007 */
[----:B--2---:R-:W-:Y:S01]  /*0800*/  PRMT R9, R5, 0x7632, R9 ;  /* 0x0000763205097816 */ /* 0x004fe20000000009 */
[----:B------:R-:W-:Y:S01]  /*0810*/  STS.U16 [R2+UR7+0x3400], R11 ;  /* 0x0034000b02007988 */ /* 0x000fe20008000407 */
[----:B0-----:R-:W-:-:S03]  /*0820*/  PRMT R10, R8, 0x7632, R10 ;  /* 0x00007632080a7816 */ /* 0x001fc6000000000a */
[----:B------:R-:W-:Y:S04]  /*0830*/  STS.U16 [R6+UR7+0x800], R25 ;  /* 0x0008001906007988 */ /* 0x000fe80008000407 */
[----:B------:R-:W-:Y:S04]  /*0840*/  STS.U16 [R6+UR7+0x1800], R5 ;  /* 0x0018000506007988 */ /* 0x000fe80008000407 */
[----:B------:R-:W-:Y:S04]  /*0850*/  STS.U16 [R6+UR7+0x2800], R8 ;  /* 0x0028000806007988 */ /* 0x000fe80008000407 */
[----:B------:R-:W-:Y:S01]  /*0860*/  STS.U16 [R6+UR7+0x3800], R13 ;  /* 0x0038000d06007988 */ /* 0x000fe20008000407 */
[----:B------:R-:W-:-:S03]  /*0870*/  IMAD.MOV.U32 R26, RZ, RZ, -0x800000 ;  /* 0xff800000ff1a7424 */ /* 0x000fc600078e00ff */
[----:B------:R-:W-:Y:S01]  /*0880*/  STS.U16 [R4+UR7+0xc00], R7 ;  /* 0x000c000704007988 */ /* 0x000fe20008000407 */
[----:B------:R-:W-:-:S03]  /*0890*/  IMAD.MOV.U32 R24, RZ, RZ, -0x800000 ;  /* 0xff800000ff187424 */ /* 0x000fc600078e00ff */
[----:B------:R0:W-:Y:S01]  /*08a0*/  STS.U16 [R4+UR7+0x1c00], R9 ;  /* 0x001c000904007988 */ /* 0x0001e20008000407 */
[----:B------:R-:W-:-:S03]  /*08b0*/  CS2R R22, SRZ ;  /* 0x0000000000167805 */ /* 0x000fc6000001ff00 */
[----:B------:R1:W-:Y:S01]  /*08c0*/  STS.U16 [R4+UR7+0x2c00], R10 ;  /* 0x002c000a04007988 */ /* 0x0003e20008000407 */
[----:B------:R-:W-:-:S03]  /*08d0*/  CS2R R16, SRZ ;  /* 0x0000000000107805 */ /* 0x000fc6000001ff00 */
[----:B------:R2:W-:Y:S01]  /*08e0*/  STS.U16 [R4+UR7+0x3c00], R12 ;  /* 0x003c000c04007988 */ /* 0x0005e20008000407 */
[----:B------:R-:W-:Y:S02]  /*08f0*/  CS2R R18, SRZ ;  /* 0x0000000000127805 */ /* 0x000fe4000001ff00 */
[----:B------:R-:W-:Y:S02]  /*0900*/  CS2R R14, SRZ ;  /* 0x00000000000e7805 */ /* 0x000fe4000001ff00 */
[----:B0-----:R-:W-:Y:S02]  /*0910*/  CS2R R8, SRZ ;  /* 0x0000000000087805 */ /* 0x001fe4000001ff00 */
[C---:B------:R-:W-:Y:S02]  /*0920*/  LOP3.LUT R5, R0.reuse, 0x8, RZ, 0xc0, !PT ;  /* 0x0000000800057812 */ /* 0x040fe400078ec0ff */
[----:B-1----:R-:W-:Y:S02]  /*0930*/  CS2R R10, SRZ ;  /* 0x00000000000a7805 */ /* 0x002fe4000001ff00 */
[----:B------:R-:W-:-:S02]  /*0940*/  LOP3.LUT R2, R0, 0x7, RZ, 0xc0, !PT ;  /* 0x0000000700027812 */ /* 0x000fc400078ec0ff */
[----:B--2---:R-:W-:Y:S01]  /*0950*/  CS2R R12, SRZ ;  /* 0x00000000000c7805 */ /* 0x004fe2000001ff00 */
[----:B------:R-:W-:Y:S01]  /*0960*/  IMAD.SHL.U32 R4, R0, 0x2, RZ ;  /* 0x0000000200047824 */ /* 0x000fe200078e00ff */
[----:B------:R-:W-:Y:S06]  /*0970*/  @!P0 BRA `(.L_x_0) ;  /* 0x0000005800bc8947 */ /* 0x000fec0003800000 */
[----:B------:R-:W-:Y:S01]  /*0980*/  LOP3.LUT R6, R0, 0x1e0, RZ, 0xc0, !PT ;  /* 0x000001e000067812 */ /* 0x000fe200078ec0ff */
[----:B------:R-:W-:Y:S01]  /*0990*/  IMAD R9, R2, 0x90, RZ ;  /* 0x0000009002097824 */ /* 0x000fe200078e02ff */
[----:B------:R-:W-:Y:S01]  /*09a0*/  SHF.R.U32.HI R7, RZ, 0x2, R0 ;  /* 0x00000002ff077819 */ /* 0x000fe20000011600 */
[----:B------:R-:W0:Y:S01]  /*09b0*/  LDC.64 R120, c[0x0][0x3c0] ;  /* 0x0000f000ff787b82 */ /* 0x000e220000000a00 */
[----:B------:R-:W-:Y:S01]  /*09c0*/  SHF.R.U32.HI R6, RZ, 0x1, R6 ;  /* 0x00000001ff067819 */ /* 0x000fe20000011606 */
[----:B------:R-:W1:Y:S01]  /*09d0*/  LDCU.64 UR10, c[0x0][0x3d0] ;  /* 0x00007a00ff0a77ac */ /* 0x000e620008000a00 */
[----:B------:R-:W-:Y:S01]  /*09e0*/  SGXT.U32 R7, R7, 0x3 ;  /* 0x000000030707781a */ /* 0x000fe20000000000 */
[----:B------:R-:W-:Y:S01]  /*09f0*/  IMAD.MOV.U32 R118, RZ, RZ, -0x800000 ;  /* 0xff800000ff767424 */ /* 0x000fe200078e00ff */
[--C-:B------:R-:W-:Y:S01]  /*0a00*/  SHF.R.S32.HI R8, RZ, 0x2, R0.reuse ;  /* 0x00000002ff087819 */ /* 0x100fe20000011400 */
[----:B------:R-:W2:Y:S01]  /*0a10*/  LDCU UR5, c[0x0][0x3c8] ;  /* 0x00007900ff0577ac */ /* 0x000ea20008000800 */
[----:B------:R-:W-:Y:S01]  /*0a20*/  LOP3.LUT R3, R3, R6, R7, 0xfe, !PT ;  /* 0x0000000603037212 */ /* 0x000fe200078efe07 */
[----:B------:R-:W3:Y:S01]  /*0a30*/  LDC R21, c[0x0][0x3d8] ;  /* 0x0000f600ff157b82 */ /* 0x000ee20000000800 */
[----:B------:R-:W-:Y:S01]  /*0a40*/  SHF.R.S32.HI R10, RZ, 0x3, R0 ;  /* 0x00000003ff0a7819 */ /* 0x000fe20000011400 */
[----:B------:R-:W4:Y:S01]  /*0a50*/  LDCU.64 UR14, c[0x0][0x388] ;  /* 0x00007100ff0e77ac */ /* 0x000f220008000a00 */
[----:B------:R-:W-:Y:S01]  /*0a60*/  LOP3.LUT R7, R0, 0x1, RZ, 0xc0, !PT ;  /* 0x0000000100077812 */ /* 0x000fe200078ec0ff */
[----:B------:R-:W-:Y:S01]  /*0a70*/  IMAD.MOV.U32 R116, RZ, RZ, -0x800000 ;  /* 0xff800000ff747424 */ /* 0x000fe200078e00ff */
[----:B------:R-:W-:Y:S01]  /*0a80*/  LOP3.LUT R2, R9, 0x30, R4, 0x78, !PT ;  /* 0x0000003009027812 */ /* 0x000fe200078e7804 */
[----:B------:R-:W-:Y:S01]  /*0a90*/  IMAD.MOV.U32 R119, RZ, RZ, 0x3f800000 ;  /* 0x3f800000ff777424 */ /* 0x000fe200078e00ff */
[--C-:B------:R-:W-:Y:S01]  /*0aa0*/  SHF.R.S32.HI R9, RZ, 0x1, R0.reuse ;  /* 0x00000001ff097819 */ /* 0x100fe20000011400 */
[----:B------:R-:W-:Y:S01]  /*0ab0*/  IMAD.SHL.U32 R13, R7, 0x2, RZ ;  /* 0x00000002070d7824 */ /* 0x000fe200078e00ff */
[----:B------:R-:W-:Y:S01]  /*0ac0*/  SGXT R6, R8, 0x1 ;  /* 0x000000010806781a */ /* 0x000fe20000000200 */
[----:B------:R-:W5:Y:S01]  /*0ad0*/  LDC.64 R14, c[0x0][0x390] ;  /* 0x0000e400ff0e7b82 */ /* 0x000f620000000a00 */
[----:B------:R-:W-:Y:S01]  /*0ae0*/  SGXT R8, R10, 0x1 ;  /* 0x000000010a08781a */ /* 0x000fe20000000200 */
[----:B------:R-:W-:Y:S01]  /*0af0*/  IMAD.MOV R10, RZ, RZ, -R7 ;  /* 0x000000ffff0a7224 */ /* 0x000fe200078e0a07 */
[----:B------:R-:W-:Y:S01]  /*0b00*/  SHF.R.U32.HI R11, RZ, 0x1, R0 ;  /* 0x00000001ff0b7819 */ /* 0x000fe20000011600 */
[----:B-1----:R-:W-:Y:S01]  /*0b10*/  UIMAD UR4, UR8, UR10, URZ ;  /* 0x0000000a080472a4 */ /* 0x002fe2000f8e02ff */
[----:B------:R-:W-:Y:S01]  /*0b20*/  LOP3.LUT R4, R0, 0x3, RZ, 0xc0, !PT ;  /* 0x0000000300047812 */ /* 0x000fe200078ec0ff */
[----:B0-----:R-:W-:Y:S01]  /*0b30*/  IMAD R120, R120, UR8, RZ ;  /* 0x0000000878787c24 */ /* 0x001fe2000f8e02ff */
[----:B------:R-:W-:Y:S01]  /*0b40*/  SGXT R9, R9, 0x1 ;  /* 0x000000010909781a */ /* 0x000fe20000000200 */
[----:B------:R-:W0:Y:S01]  /*0b50*/  LDCU UR10, c[0x0][0x3a8] ;  /* 0x00007500ff0a77ac */ /* 0x000e220008000800 */
[----:B------:R-:W-:-:S02]  /*0b60*/  LOP3.LUT R7, R6, 0x90, RZ, 0xc0, !PT ;  /* 0x0000009006077812 */ /* 0x000fc400078ec0ff */
[----:B------:R-:W-:Y:S01]  /*0b70*/  SGXT.U32 R6, R11, 0x1 ;  /* 0x000000010b06781a */ /* 0x000fe20000000000 */
[----:B------:R-:W-:Y:S01]  /*0b80*/  UMOV UR6, URZ ;  /* 0x000000ff00067c82 */ /* 0x000fe20008000000 */
[----:B------:R-:W-:Y:S01]  /*0b90*/  LOP3.LUT R11, R9, 0x840, RZ, 0xc0, !PT ;  /* 0x00000840090b7812 */ /* 0x000fe200078ec0ff */
[----:B------:R-:W-:Y:S01]  /*0ba0*/  IMAD R9, R4, 0x20, R7 ;  /* 0x0000002004097824 */ /* 0x000fe200078e0207 */
[----:B------:R-:W-:Y:S02]  /*0bb0*/  LOP3.LUT R13, R13, 0x1c, R0, 0xf8, !PT ;  /* 0x0000001c0d0d7812 */ /* 0x000fe400078ef800 */
[----:B------:R-:W-:Y:S02]  /*0bc0*/  LOP3.LUT R7, R10, 0x210, RZ, 0xc0, !PT ;  /* 0x000002100a077812 */ /* 0x000fe400078ec0ff */
[----:B------:R-:W-:Y:S02]  /*0bd0*/  LOP3.LUT R11, R11, 0x420, R8, 0xf8, !PT ;  /* 0x000004200b0b7812 */ /* 0x000fe400078ef808 */
[----:B------:R-:W-:Y:S01]  /*0be0*/  LOP3.LUT R4, R13, R6, RZ, 0xfc, !PT ;  /* 0x000000060d047212 */ /* 0x000fe200078efcff */
[----:B------:R-:W-:Y:S01]  /*0bf0*/  IMAD.SHL.U32 R6, R5, 0x2, RZ ;  /* 0x0000000205067824 */ /* 0x000fe200078e00ff */
[----:B------:R-:W-:Y:S01]  /*0c00*/  LOP3.LUT R8, R7, 0x1f0, R0, 0x78, !PT ;  /* 0x000001f007087812 */ /* 0x000fe200078e7800 */
[C---:B------:R-:W-:Y:S01]  /*0c10*/  IMAD.SHL.U32 R7, R0.reuse, 0x10, RZ ;  /* 0x0000001000077824 */ /* 0x040fe200078e00ff */
[----:B------:R-:W-:-:S02]  /*0c20*/  LOP3.LUT R5, R0, 0x4, RZ, 0xc0, !PT ;  /* 0x0000000400057812 */ /* 0x000fc400078ec0ff */
[----:B------:R-:W-:Y:S02]  /*0c30*/  LOP3.LUT R6, R9, R6, RZ, 0x3c, !PT ;  /* 0x0000000609067212 */ /* 0x000fe400078e3cff */
[----:B------:R-:W-:Y:S02]  /*0c40*/  LOP3.LUT R7, R7, 0x100, RZ, 0xc0, !PT ;  /* 0x0000010007077812 */ /* 0x000fe400078ec0ff */
[----:B------:R-:W-:Y:S02]  /*0c50*/  LEA R9, R5, UR7, 0xa ;  /* 0x0000000705097c11 */ /* 0x000fe4000f8e50ff */
[----:B------:R-:W-:Y:S02]  /*0c60*/  IADD3 R5, PT, PT, R6, UR7, R7 ;  /* 0x0000000706057c10 */ /* 0x000fe4000fffe007 */
[----:B------:R-:W-:Y:S02]  /*0c70*/  SHF.R.S32.HI R7, RZ, 0x7, R0 ;  /* 0x00000007ff077819 */ /* 0x000fe40000011400 */
[----:B------:R-:W-:-:S02]  /*0c80*/  LOP3.LUT R8, R8, R11, RZ, 0x3c, !PT ;  /* 0x0000000b08087212 */ /* 0x000fc400078e3cff */
[----:B------:R-:W-:Y:S02]  /*0c90*/  LOP3.LUT R6, R0, 0x180, RZ, 0xc0, !PT ;  /* 0x0000018000067812 */ /* 0x000fe400078ec0ff */
[----:B------:R-:W-:Y:S01]  /*0ca0*/  SGXT R7, R7, 0x1 ;  /* 0x000000010707781a */ /* 0x000fe20000000200 */
[----:B------:R-:W-:Y:S01]  /*0cb0*/  IMAD.IADD R122, R8, 0x1, R9 ;  /* 0x00000001087a7824 */ /* 0x000fe200078e0209 */
[----:B------:R-:W-:Y:S02]  /*0cc0*/  SHF.R.U32.HI R10, RZ, 0x5, R0 ;  /* 0x00000005ff0a7819 */ /* 0x000fe40000011600 */
[----:B------:R-:W-:Y:S02]  /*0cd0*/  SHF.R.U32.HI R9, RZ, 0x3, R6 ;  /* 0x00000003ff097819 */ /* 0x000fe40000011606 */
[----:B------:R-:W-:Y:S02]  /*0ce0*/  LOP3.LUT R7, R7, 0x90, RZ, 0xc0, !PT ;  /* 0x0000009007077812 */ /* 0x000fe400078ec0ff */
[----:B------:R-:W-:-:S02]  /*0cf0*/  LOP3.LUT R8, R0, 0x1f, RZ, 0xc0, !PT ;  /* 0x0000001f00087812 */ /* 0x000fc400078ec0ff */
[----:B------:R-:W-:Y:S02]  /*0d00*/  SGXT.U32 R10, R10, 0x4 ;  /* 0x000000040a0a781a */ /* 0x000fe40000000000 */
[C---:B------:R-:W-:Y:S02]  /*0d10*/  LOP3.LUT P4, RZ, R0.reuse, 0x2, RZ, 0xc0, !PT ;  /* 0x0000000200ff7812 */ /* 0x040fe4000788c0ff */
[----:B------:R-:W-:Y:S01]  /*0d20*/  LOP3.LUT P5, RZ, R0, 0x1, RZ, 0xc0, !PT ;  /* 0x0000000100ff7812 */ /* 0x000fe200078ac0ff */
[----:B------:R-:W-:Y:S01]  /*0d30*/  IMAD R10, R10, R121, RZ ;  /* 0x000000790a0a7224 */ /* 0x000fe200078e02ff */
[----:B------:R-:W-:Y:S02]  /*0d40*/  LOP3.LUT R11, R0, 0x7f, RZ, 0xc0, !PT ;  /* 0x0000007f000b7812 */ /* 0x000fe400078ec0ff */
[--C-:B------:R-:W-:Y:S01]  /*0d50*/  LOP3.LUT R6, R9, 0x1ff, R0.reuse, 0x78, !PT ;  /* 0x000001ff09067812 */ /* 0x100fe200078e7800 */
[----:B--2---:R-:W-:Y:S01]  /*0d60*/  IMAD R9, R8, UR5, RZ ;  /* 0x0000000508097c24 */ /* 0x004fe2000f8e02ff */
[--C-:B------:R-:W-:Y:S01]  /*0d70*/  LOP3.LUT R7, R7, 0x17f, R0.reuse, 0x78, !PT ;  /* 0x0000017f07077812 */ /* 0x100fe200078e7800 */
[----:B------:R-:W-:Y:S01]  /*0d80*/  IMAD R11, R11, UR11, RZ ;  /* 0x0000000b0b0b7c24 */ /* 0x000fe2000f8e02ff */
[----:B------:R-:W-:Y:S01]  /*0d90*/  SHF.R.U32.HI R0, RZ, 0x7, R0 ;  /* 0x00000007ff007819 */ /* 0x000fe20000011600 */
[----:B------:R-:W-:Y:S01]  /*0da0*/  USHF.R.S32.HI UR5, URZ, 0x1f, UR4 ;  /* 0x0000001fff057899 */ /* 0x000fe20008011404 */
[----:B------:R-:W-:Y:S01]  /*0db0*/  IMAD R8, R121, 0x10, R10 ;  /* 0x0000001079087824 */ /* 0x000fe200078e020a */
[----:B------:R-:W-:-:S02]  /*0dc0*/  SHF.R.S32.HI R13, RZ, 0x1f, R9 ;  /* 0x0000001fff0d7819 */ /* 0x000fc40000011409 */
[----:B------:R-:W-:Y:S02]  /*0dd0*/  SGXT.U32 R0, R0, 0x2 ;  /* 0x000000020000781a */ /* 0x000fe40000000000 */
[--C-:B----4-:R-:W-:Y:S02]  /*0de0*/  IADD3 R17, P0, P1, R9, UR14, R120.reuse ;  /* 0x0000000e09117c10 */ /* 0x110fe4000f91e078 */
[----:B------:R-:W-:Y:S01]  /*0df0*/  SHF.R.S32.HI R120, RZ, 0x1f, R120 ;  /* 0x0000001fff787819 */ /* 0x000fe20000011478 */
[----:B---3--:R-:W-:Y:S01]  /*0e00*/  IMAD R9, R0, R21, RZ ;  /* 0x0000001500097224 */ /* 0x008fe200078e02ff */
[----:B-----5:R-:W-:Y:S01]  /*0e10*/  IADD3 R18, P2, P3, R11, UR4, R14 ;  /* 0x000000040b127c10 */ /* 0x020fe2000fb5e00e */
[----:B------:R-:W-:Y:S01]  /*0e20*/  IMAD R0, R121, 0x10, R8 ;  /* 0x0000001079007824 */ /* 0x000fe200078e0208 */
[----:B------:R-:W-:Y:S01]  /*0e30*/  SHF.R.S32.HI R12, RZ, 0x1f, R11 ;  /* 0x0000001fff0c7819 */ /* 0x000fe2000001140b */
[----:B------:R-:W-:Y:S01]  /*0e40*/  IMAD R11, R21, 0x4, R9 ;  /* 0x00000004150b7824 */ /* 0x000fe200078e0209 */
[----:B------:R-:W-:Y:S01]  /*0e50*/  IADD3.X R19, PT, PT, R13, UR15, R120, P0, P1 ;  /* 0x0000000f0d137c10 */ /* 0x000fe200087e2478 */
[----:B------:R-:W-:Y:S01]  /*0e60*/  IMAD.MOV.U32 R120, RZ, RZ, 0x3f800000 ;  /* 0x3f800000ff787424 */ /* 0x000fe200078e00ff */
[----:B------:R-:W-:Y:S01]  /*0e70*/  IADD3.X R20, PT, PT, R12, UR5, R15, P2, P3 ;  /* 0x000000050c147c10 */ /* 0x000fe200097e640f */
[----:B------:R-:W-:Y:S01]  /*0e80*/  IMAD R12, R121, 0x10, R0 ;  /* 0x00000010790c7824 */ /* 0x000fe200078e0200 */
[----:B------:R-:W-:Y:S01]  /*0e90*/  IADD3 R15, P0, PT, R9, R18, RZ ;  /* 0x00000012090f7210 */ /* 0x000fe20007f1e0ff */
[----:B------:R-:W-:Y:S01]  /*0ea0*/  UMOV UR5, URZ ;  /* 0x000000ff00057c82 */ /* 0x000fe20008000000 */
[-C--:B------:R-:W-:Y:S01]  /*0eb0*/  IADD3 R125, P1, PT, R10, R17.reuse, RZ ;  /* 0x000000110a7d7210 */ /* 0x080fe20007f3e0ff */
[----:B------:R-:W-:Y:S01]  /*0ec0*/  IMAD R14, R121, 0x10, R12 ;  /* 0x00000010790e7824 */ /* 0x000fe200078e020c */
[----:B------:R-:W-:Y:S01]  /*0ed0*/  IADD3 R13, P2, PT, R8, R17, RZ ;  /* 0x00000011080d7210 */ /* 0x000fe20007f5e0ff */
[----:B------:R1:W-:Y:S01]  /*0ee0*/  STL [R1+0x3c], R15 ;  /* 0x00003c0f01007387 */ /* 0x0003e20000100800 */
[----:B------:R-:W-:Y:S01]  /*0ef0*/  LEA.HI.X.SX32 R124, R10, R19, 0x1, P1 ;  /* 0x000000130a7c7211 */ /* 0x000fe200008f0eff */
[----:B------:R-:W-:Y:S01]  /*0f00*/  UMOV UR4, URZ ;  /* 0x000000ff00047c82 */ /* 0x000fe20008000000 */
[----:B------:R-:W-:Y:S01]  /*0f10*/  IADD3 R10, P1, PT, R0, R17, RZ ;  /* 0x00000011000a7210 */ /* 0x000fe20007f3e0ff */
[----:B------:R2:W-:Y:S01]  /*0f20*/  STL [R1+0x4], R13 ;  /* 0x0000040d01007387 */ /* 0x0005e20000100800 */
[----:B------:R-:W-:-:S02]  /*0f30*/  LEA.HI.X.SX32 R9, R9, R20, 0x1, P0 ;  /* 0x0000001409097211 */ /* 0x000fc400000f0eff */
[----:B------:R-:W-:Y:S02]  /*0f40*/  LEA.HI.X.SX32 R0, R0, R19, 0x1, P1 ;  /* 0x0000001300007211 */ /* 0x000fe400008f0eff */
[----:B------:R-:W-:Y:S02]  /*0f50*/  IADD3 R23, P1, PT, R14, R17, RZ ;  /* 0x000000110e177210 */ /* 0x000fe40007f3e0ff */
[----:B-1----:R-:W-:Y:S01]  /*0f60*/  LEA.HI.X.SX32 R15, R8, R19, 0x1, P2 ;  /* 0x00000013080f7211 */ /* 0x002fe200010f0eff */
[----:B------:R-:W-:Y:S01]  /*0f70*/  IMAD R8, R121, 0x10, R14 ;  /* 0x0000001079087824 */ /* 0x000fe200078e020e */
[----:B------:R-:W-:Y:S01]  /*0f80*/  IADD3 R16, P2, PT, R12, R17, RZ ;  /* 0x000000110c107210 */ /* 0x000fe20007f5e0ff */
[----:B--2---:R-:W-:Y:S01]  /*0f90*/  IMAD R13, R21, 0x4, R11 ;  /* 0x00000004150d7824 */ /* 0x004fe200078e020b */
[-C--:B------:R-:W-:Y:S01]  /*0fa0*/  LEA.HI.X.SX32 R14, R14, R19.reuse, 0x1, P1 ;  /* 0x000000130e0e7211 */ /* 0x080fe200008f0eff */
[----:B------:R1:W-:Y:S01]  /*0fb0*/  STL [R1], R15 ;  /* 0x0000000f01007387 */ /* 0x0003e20000100800 */
[----:B------:R-:W-:-:S02]  /*0fc0*/  LEA.HI.X.SX32 R12, R12, R19, 0x1, P2 ;  /* 0x000000130c0c7211 */ /* 0x000fc400010f0eff */
[----:B------:R-:W-:Y:S01]  /*0fd0*/  IADD3 R22, P2, PT, R8, R17, RZ ;  /* 0x0000001108167210 */ /* 0x000fe20007f5e0ff */
[----:B------:R2:W-:Y:S01]  /*0fe0*/  STL [R1+0xc], R10 ;  /* 0x00000c0a01007387 */ /* 0x0005e20000100800 */
[----:B------:R-:W-:Y:S02]  /*0ff0*/  LOP3.LUT R25, R2, 0x40, RZ, 0x3c, !PT ;  /* 0x0000004002197812 */ /* 0x000fe400078e3cff */
[----:B------:R-:W-:Y:S01]  /*1000*/  LOP3.LUT R123, R3, 0x8, RZ, 0xfc, !PT ;  /* 0x00000008037b7812 */ /* 0x000fe200078efcff */
[----:B------:R3:W-:Y:S01]  /*1010*/  STL [R1+0x14], R16 ;  /* 0x0000141001007387 */ /* 0x0007e20000100800 */
[----:B------:R-:W-:Y:S01]  /*1020*/  LOP3.LUT R24, R6, 0x40, RZ, 0x3c, !PT ;  /* 0x0000004006187812 */ /* 0x000fe200078e3cff */
[----:B-1----:R-:W-:Y:S02]  /*1030*/  IMAD R15, R21, 0x4, R13 ;  /* 0x00000004150f7824 */ /* 0x002fe400078e020d */
[----:B------:R1:W-:Y:S01]  /*1040*/  STL [R1+0x8], R0 ;  /* 0x0000080001007387 */ /* 0x0003e20000100800 */
[----:B--2---:R-:W-:-:S03]  /*1050*/  IMAD R10, R121, 0x10, R8 ;  /* 0x00000010790a7824 */ /* 0x004fc600078e0208 */
[----:B------:R2:W-:Y:S01]  /*1060*/  STL [R1+0x10], R12 ;  /* 0x0000100c01007387 */ /* 0x0005e20000100800 */
[----:B---3--:R-:W-:-:S03]  /*1070*/  IMAD R16, R21, 0x4, R15 ;  /* 0x0000000415107824 */ /* 0x008fc600078e020f */
[----:B------:R-:W-:Y:S01]  /*1080*/  STL [R1+0x1c], R23 ;  /* 0x00001c1701007387 */ /* 0x000fe20000100800 */
[----:B-1----:R-:W-:-:S03]  /*1090*/  IMAD R0, R121, 0x10, R10 ;  /* 0x0000001079007824 */ /* 0x002fc600078e020a */
[----:B------:R1:W-:Y:S01]  /*10a0*/  STL [R1+0x24], R22 ;  /* 0x0000241601007387 */ /* 0x0003e20000100800 */
[-C--:B--2---:R-:W-:Y:S02]  /*10b0*/  IADD3 R12, P3, PT, R10, R17.reuse, RZ ;  /* 0x000000110a0c7210 */ /* 0x084fe40007f7e0ff */
[----:B------:R-:W-:-:S03]  /*10c0*/  IADD3 R17, P6, PT, R0, R17, RZ ;  /* 0x0000001100117210 */ /* 0x000fc60007fde0ff */
[----:B------:R2:W-:Y:S01]  /*10d0*/  STL [R1+0x2c], R12 ;  /* 0x00002c0c01007387 */ /* 0x0005e20000100800 */
[-C--:B------:R-:W-:Y:S02]  /*10e0*/  LEA.HI.X.SX32 R0, R0, R19.reuse, 0x1, P6 ;  /* 0x0000001300007211 */ /* 0x080fe400030f0eff */
[----:B-1----:R-:W-:Y:S01]  /*10f0*/  CS2R R22, SRZ ;  /* 0x0000000000167805 */ /* 0x002fe2000001ff00 */
[----:B------:R-:W-:Y:S04]  /*1100*/  STL [R1+0x34], R17 ;  /* 0x0000341101007387 */ /* 0x000fe80000100800 */
[----:B------:R-:W-:Y:S01]  /*1110*/  STL [R1+0x18], R14 ;  /* 0x0000180e01007387 */ /* 0x000fe20000100800 */
[-C--:B--2---:R-:W-:Y:S02]  /*1120*/  LEA.HI.X.SX32 R12, R8, R19.reuse, 0x1, P2 ;  /* 0x00000013080c7211 */ /* 0x084fe400010f0eff */
[----:B------:R-:W-:-:S02]  /*1130*/  LEA.HI.X.SX32 R8, R10, R19, 0x1, P3 ;  /* 0x000000130a087211 */ /* 0x000fc400018f0eff */
[-C--:B------:R-:W-:Y:S01]  /*1140*/  IADD3 R10, P2, PT, R15, R18.reuse, RZ ;  /* 0x000000120f0a7210 */ /* 0x080fe20007f5e0ff */
[----:B------:R-:W-:Y:S04]  /*1150*/  STL [R1+0x20], R12 ;  /* 0x0000200c01007387 */ /* 0x000fe80000100800 */
[----:B------:R1:W-:Y:S04]  /*1160*/  STL [R1+0x28], R8 ;  /* 0x0000280801007387 */ /* 0x0003e80000100800 */
[----:B------:R2:W-:Y:S04]  /*1170*/  STL [R1+0x30], R0 ;  /* 0x0000300001007387 */ /* 0x0005e80000100800 */
[----:B------:R3:W-:Y:S01]  /*1180*/  STL [R1+0x38], R9 ;  /* 0x0000380901007387 */ /* 0x0007e20000100800 */
[----:B-1----:R-:W-:Y:S01]  /*1190*/  IADD3 R8, P0, PT, R11, R18, RZ ;  /* 0x000000120b087210 */ /* 0x002fe20007f1e0ff */
[----:B--2---:R-:W-:-:S04]  /*11a0*/  IMAD R0, R21, 0x4, R16 ;  /* 0x0000000415007824 */ /* 0x004fc800078e0210 */
[----:B------:R1:W-:Y:S01]  /*11b0*/  STL [R1+0x44], R8 ;  /* 0x0000440801007387 */ /* 0x0003e20000100800 */
[----:B---3--:R-:W-:-:S05]  /*11c0*/  IADD3 R9, P1, PT, R13, R18, RZ ;  /* 0x000000120d097210 */ /* 0x008fca0007f3e0ff */
[----:B------:R2:W-:Y:S01]  /*11d0*/  STL [R1+0x4c], R9 ;  /* 0x00004c0901007387 */ /* 0x0005e20000100800 */
[----:B-1----:R-:W-:-:S03]  /*11e0*/  IMAD R8, R21, 0x4, R0 ;  /* 0x0000000415087824 */ /* 0x002fc600078e0200 */
[----:B------:R1:W-:Y:S01]  /*11f0*/  STL [R1+0x54], R10 ;  /* 0x0000540a01007387 */ /* 0x0003e20000100800 */
[-C--:B--2---:R-:W-:Y:S02]  /*1200*/  LEA.HI.X.SX32 R9, R11, R20.reuse, 0x1, P0 ;  /* 0x000000140b097211 */ /* 0x084fe400000f0eff */
[-C--:B------:R-:W-:Y:S02]  /*1210*/  LEA.HI.X.SX32 R11, R13, R20.reuse, 0x1, P1 ;  /* 0x000000140d0b7211 */ /* 0x080fe400008f0eff */
[----:B-1----:R-:W-:Y:S01]  /*1220*/  LEA.HI.X.SX32 R10, R15, R20, 0x1, P2 ;  /* 0x000000140f0a7211 */ /* 0x002fe200010f0eff */
[----:B------:R1:W-:Y:S01]  /*1230*/  STL [R1+0x40], R9 ;  /* 0x0000400901007387 */ /* 0x0003e20000100800 */
[----:B------:R-:W-:Y:S02]  /*1240*/  IADD3 R12, P0, PT, R16, R18, RZ ;  /* 0x00000012100c7210 */ /* 0x000fe40007f1e0ff */
[----:B------:R-:W-:Y:S01]  /*1250*/  CS2R R14, SRZ ;  /* 0x00000000000e7805 */ /* 0x000fe2000001ff00 */
[----:B------:R2:W-:Y:S04]  /*1260*/  STL [R1+0x48], R11 ;  /* 0x0000480b01007387 */ /* 0x0005e80000100800 */
[----:B------:R3:W-:Y:S01]  /*1270*/  STL [R1+0x50], R10 ;  /* 0x0000500a01007387 */ /* 0x0007e20000100800 */
[----:B-1----:R-:W-:-:S03]  /*1280*/  IMAD R9, R21, 0x4, R8 ;  /* 0x0000000415097824 */ /* 0x002fc600078e0208 */
[----:B------:R1:W-:Y:S01]  /*1290*/  STL [R1+0x5c], R12 ;  /* 0x00005c0c01007387 */ /* 0x0003e20000100800 */
[-C--:B--2---:R-:W-:Y:S02]  /*12a0*/  IADD3 R11, P1, PT, R0, R18.reuse, RZ ;  /* 0x00000012000b7210 */ /* 0x084fe40007f3e0ff */
[----:B---3--:R-:W-:-:S03]  /*12b0*/  IADD3 R10, P2, PT, R8, R18, RZ ;  /* 0x00000012080a7210 */ /* 0x008fc60007f5e0ff */
[----:B------:R2:W-:Y:S01]  /*12c0*/  STL [R1+0x64], R11 ;  /* 0x0000640b01007387 */ /* 0x0005e20000100800 */
[----:B-1----:R-:W-:-:S03]  /*12d0*/  IADD3 R12, P3, PT, R9, R18, RZ ;  /* 0x00000012090c7210 */ /* 0x002fc60007f7e0ff */
[----:B------:R1:W-:Y:S01]  /*12e0*/  STL [R1+0x6c], R10 ;  /* 0x00006c0a01007387 */ /* 0x0003e20000100800 */
[-C--:B------:R-:W-:Y:S02]  /*12f0*/  LEA.HI.X.SX32 R8, R8, R20.reuse, 0x1, P2 ;  /* 0x0000001408087211 */ /* 0x080fe400010f0eff */
[----:B------:R-:W-:Y:S01]  /*1300*/  CS2R R18, SRZ ;  /* 0x0000000000127805 */ /* 0x000fe2000001ff00 */
[----:B------:R3:W-:Y:S01]  /*1310*/  STL [R1+0x74], R12 ;  /* 0x0000740c01007387 */ /* 0x0007e20000100800 */
[-C--:B--2---:R-:W-:Y:S02]  /*1320*/  LEA.HI.X.SX32 R11, R16, R20.reuse, 0x1, P0 ;  /* 0x00000014100b7211 */ /* 0x084fe400000f0eff */
[----:B------:R-:W-:Y:S02]  /*1330*/  CS2R R16, SRZ ;  /* 0x0000000000107805 */ /* 0x000fe4000001ff00 */
[-C--:B-1----:R-:W-:Y:S01]  /*1340*/  LEA.HI.X.SX32 R10, R0, R20.reuse, 0x1, P1 ;  /* 0x00000014000a7211 */ /* 0x082fe200008f0eff */
[----:B------:R-:W-:Y:S01]  /*1350*/  STL [R1+0x58], R11 ;  /* 0x0000580b01007387 */ /* 0x000fe20000100800 */
[----:B------:R-:W-:-:S02]  /*1360*/  LEA.HI.X.SX32 R0, R9, R20, 0x1, P3 ;  /* 0x0000001409007211 */ /* 0x000fc400018f0eff */
[----:B------:R-:W-:Y:S02]  /*1370*/  CS2R R20, SRZ ;  /* 0x0000000000147805 */ /* 0x000fe4000001ff00 */
[----:B---3--:R-:W-:Y:S01]  /*1380*/  CS2R R12, SRZ ;  /* 0x00000000000c7805 */ /* 0x008fe2000001ff00 */
[----:B------:R1:W-:Y:S04]  /*1390*/  STL [R1+0x60], R10 ;  /* 0x0000600a01007387 */ /* 0x0003e80000100800 */
[----:B------:R2:W-:Y:S04]  /*13a0*/  STL [R1+0x68], R8 ;  /* 0x0000680801007387 */ /* 0x0005e80000100800 */
[----:B------:R3:W-:Y:S01]  /*13b0*/  STL [R1+0x70], R0 ;  /* 0x0000700001007387 */ /* 0x0007e20000100800 */
[----:B-1----:R-:W-:-:S02]  /*13c0*/  CS2R R10, SRZ ;  /* 0x00000000000a7805 */ /* 0x002fc4000001ff00 */
[----:B--2---:R-:W-:Y:S01]  /*13d0*/  CS2R R8, SRZ ;  /* 0x0000000000087805 */ /* 0x004fe2000001ff00 */
[----:B0--3--:R-:W-:-:S07]  /*13e0*/  IMAD.MOV.U32 R0, RZ, RZ, RZ ;  /* 0x000000ffff007224 */ /* 0x009fce00078e00ff */
.L_x_1:
[----:B------:R-:W2:Y:S04]  /*13f0*/  LDL R32, [R1+0x4] ;  /* 0x0000040001207983 */ /* 0x000ea80000100800 */
[----:B------:R-:W3:Y:S04]  /*1400*/  LDL R31, [R1+0xc] ;  /* 0x00000c00011f7983 */ /* 0x000ee80000100800 */
[----:B------:R-:W4:Y:S04]  /*1410*/  LDL R25, [R1] ;  /* 0x0000000001197983 */ /* 0x000f280000100800 */
[----:B------:R-:W5:Y:S04]  /*1420*/  LDL R27, [R1+0x8] ;  /* 0x00000800011b7983 */ /* 0x000f680000100800 */
        /* <DEDUP_REMOVED lines=9> */
[----:B------:R-:W5:Y:S01]  /*14c0*/  LDL R41, [R1+0x30] ;  /* 0x0000300001297983 */ /* 0x000f620000100800 */
[----:B------:R-:W-:-:S02]  /*14d0*/  SHF.R.S32.HI R39, RZ, 0x1f, R0 ;  /* 0x0000001fff277819 */ /* 0x000fc40000011400 */
[----:B------:R-:W-:Y:S01]  /*14e0*/  IADD3 R36, P0, PT, R0, R125, RZ ;  /* 0x0000007d00247210 */ /* 0x000fe20007f1e0ff */
[----:B------:R-:W5:Y:S04]  /*14f0*/  LDL R51, [R1+0x3c] ;  /* 0x00003c0001337983 */ /* 0x000f680000100800 */
[----:B------:R-:W-:Y:S01]  /*1500*/  IMAD.X R37, R39, 0x1, R124, P0 ;  /* 0x0000000127257824 */ /* 0x000fe200000e067c */
[----:B------:R-:W5:Y:S04]  /*1510*/  LDL R50, [R1+0x38] ;  /* 0x0000380001327983 */ /* 0x000f680000100800 */
[----:B------:R0:W5:Y:S04]  /*1520*/  LDG.E.U8 R38, desc[UR12][R36.64] ;  /* 0x0000000c24267981 */ /* 0x000168000c1e1100 */
        /* <DEDUP_REMOVED lines=10> */
[----:B------:R-:W-:-:S03]  /*15d0*/  USHF.R.S32.HI UR9, URZ, 0x1f, UR4 ;  /* 0x0000001fff097899 */ /* 0x000fc60008011404 */
[----:B------:R-:W5:Y:S04]  /*15e0*/  LDL R98, [R1+0x64] ;  /* 0x0000640001627983 */ /* 0x000f680000100800 */
[----:B------:R-:W5:Y:S04]  /*15f0*/  LDL R95, [R1+0x60] ;  /* 0x00006000015f7983 */ /* 0x000f680000100800 */
[----:B------:R-:W5:Y:S01]  /*1600*/  LDL R94, [R1+0x74] ;  /* 0x00007400015e7983 */ /* 0x000f620000100800 */
[C---:B--2---:R-:W-:Y:S02]  /*1610*/  IADD3 R34, P1, PT, R0.reuse, R32, RZ ;  /* 0x0000002000227210 */ /* 0x044fe40007f3e0ff */
[----:B---3--:R-:W-:-:S03]  /*1620*/  IADD3 R32, P0, PT, R0, R31, RZ ;  /* 0x0000001f00207210 */ /* 0x008fc60007f1e0ff */
[C---:B----4-:R-:W-:Y:S02]  /*1630*/  IMAD.X R35, R39.reuse, 0x1, R25, P1 ;  /* 0x0000000127237824 */ /* 0x050fe400008e0619 */
[----:B-----5:R-:W-:-:S03]  /*1640*/  IMAD.X R33, R39, 0x1, R27, P0 ;  /* 0x0000000127217824 */ /* 0x020fc600000e061b */
[----:B------:R-:W2:Y:S01]  /*1650*/  LDG.E.U8 R34, desc[UR12][R34.64] ;  /* 0x0000000c22227981 */ /* 0x000ea2000c1e1100 */
[----:B------:R-:W-:-:S03]  /*1660*/  IADD3 R24, P1, PT, R0, R24, RZ ;  /* 0x0000001800187210 */ /* 0x000fc60007f3e0ff */
[----:B------:R-:W3:Y:S01]  /*1670*/  LDG.E.U8 R32, desc[UR12][R32.64] ;  /* 0x0000000c20207981 */ /* 0x000ee2000c1e1100 */
[----:B------:R-:W-:Y:S01]  /*1680*/  IADD3 R26, P0, PT, R0, R26, RZ ;  /* 0x0000001a001a7210 */ /* 0x000fe20007f1e0ff */
[----:B------:R-:W-:-:S04]  /*1690*/  IMAD.X R25, R39, 0x1, R30, P1 ;  /* 0x0000000127197824 */ /* 0x000fc800008e061e */
[C---:B------:R-:W-:Y:S02]  /*16a0*/  IMAD.X R27, R39.reuse, 0x1, R40, P0 ;  /* 0x00000001271b7824 */ /* 0x040fe400000e0628 */
[----:B------:R-:W4:Y:S01]  /*16b0*/  LDG.E.U8 R40, desc[UR12][R24.64] ;  /* 0x0000000c18287981 */ /* 0x000f22000c1e1100 */
[C---:B------:R-:W-:Y:S02]  /*16c0*/  IADD3 R30, P1, PT, R0.reuse, R29, RZ ;  /* 0x0000001d001e7210 */ /* 0x040fe40007f3e0ff */
[C---:B------:R-:W-:Y:S02]  /*16d0*/  IADD3 R28, P2, PT, R0.reuse, R28, RZ ;  /* 0x0000001c001c7210 */ /* 0x040fe40007f5e0ff */
[----:B0-----:R-:W-:Y:S01]  /*16e0*/  IADD3 R36, P0, PT, R0, R44, RZ ;  /* 0x0000002c00247210 */ /* 0x001fe20007f1e0ff */
[C---:B------:R-:W-:Y:S02]  /*16f0*/  IMAD.X R31, R39.reuse, 0x1, R43, P1 ;  /* 0x00000001271f7824 */ /* 0x040fe400008e062b */
[----:B------:R-:W-:-:S03]  /*1700*/  IMAD.X R29, R39, 0x1, R42, P2 ;  /* 0x00000001271d7824 */ /* 0x000fc600010e062a */
[----:B------:R-:W5:Y:S01]  /*1710*/  LDG.E.U8 R44, desc[UR12][R30.64] ;  /* 0x0000000c1e2c7981 */ /* 0x000f62000c1e1100 */
[----:B------:R-:W-:-:S03]  /*1720*/  IMAD.X R37, R39, 0x1, R41, P0 ;  /* 0x0000000127257824 */ /* 0x000fc600000e0629 */
[----:B------:R-:W5:Y:S04]  /*1730*/  LDG.E.U8 R42, desc[UR12][R26.64] ;  /* 0x0000000c1a2a7981 */ /* 0x000f68000c1e1100 */
[----:B------:R-:W5:Y:S04]  /*1740*/  LDG.E.U8 R46, desc[UR12][R28.64] ;  /* 0x0000000c1c2e7981 */ /* 0x000f68000c1e1100 */
[----:B------:R-:W5:Y:S01]  /*1750*/  LDG.E.U8 R48, desc[UR12][R36.64] ;  /* 0x0000000c24307981 */ /* 0x000f62000c1e1100 */
[----:B------:R-:W-:Y:S01]  /*1760*/  BAR.SYNC.DEFER_BLOCKING 0x0 ;  /* 0x0000000000007b1d */ /* 0x000fe20000010000 */
[----:B------:R-:W-:-:S05]  /*1770*/  IADD3 R92, P0, PT, R51, UR4, RZ ;  /* 0x00000004335c7c10 */ /* 0x000fca000ff1e0ff */
[----:B------:R-:W-:Y:S01]  /*1780*/  STS.U8 [R7+UR7+0x4000], R38 ;  /* 0x0040002607007988 */ /* 0x000fe20008000007 */
[----:B------:R-:W-:Y:S02]  /*1790*/  IADD3.X R93, PT, PT, R50, UR9, RZ, P0, !PT ;  /* 0x00000009325d7c10 */ /* 0x000fe400087fe4ff */
[----:B------:R-:W-:Y:S02]  /*17a0*/  IADD3 R96, P0, PT, R61, UR4, RZ ;  /* 0x000000043d607c10 */ /* 0x000fe4000ff1e0ff */
[----:B------:R-:W-:Y:S02]  /*17b0*/  IADD3 R60, P1, PT, R60, UR4, RZ ;  /* 0x000000043c3c7c10 */ /* 0x000fe4000ff3e0ff */
[----:B------:R-:W-:Y:S02]  /*17c0*/  IADD3.X R97, PT, PT, R59, UR9, RZ, P0, !PT ;  /* 0x000000093b617c10 */ /* 0x000fe400087fe4ff */
[----:B------:R-:W-:Y:S02]  /*17d0*/  IADD3.X R61, PT, PT, R58, UR9, RZ, P1, !PT ;  /* 0x000000093a3d7c10 */ /* 0x000fe40008ffe4ff */
[----:B------:R-:W-:-:S04]  /*17e0*/  IADD3 R108, P0, PT, R91, UR4, RZ ;  /* 0x000000045b6c7c10 */ /* 0x000fc8000ff1e0ff */
[----:B------:R-:W-:Y:S01]  /*17f0*/  IADD3.X R109, PT, PT, R90, UR9, RZ, P0, !PT ;  /* 0x000000095a6d7c10 */ /* 0x000fe200087fe4ff */
[----:B--2---:R-:W-:Y:S04]  /*1800*/  STS.U8 [R7+UR7+0x4200], R34 ;  /* 0x0042002207007988 */ /* 0x004fe80008000007 */
[----:B---3--:R-:W-:Y:S04]  /*1810*/  STS.U8 [R7+UR7+0x4400], R32 ;  /* 0x0044002007007988 */ /* 0x008fe80008000007 */
[----:B----4-:R-:W-:Y:S04]  /*1820*/  STS.U8 [R7+UR7+0x4600], R40 ;  /* 0x0046002807007988 */ /* 0x010fe80008000007 */
[----:B-----5:R-:W-:Y:S04]  /*1830*/  STS.U8 [R7+UR7+0x4a00], R44 ;  /* 0x004a002c07007988 */ /* 0x020fe80008000007 */
[----:B------:R-:W-:Y:S04]  /*1840*/  STS.U8 [R7+UR7+0x4800], R42 ;  /* 0x0048002a07007988 */ /* 0x000fe80008000007 */
[----:B------:R-:W-:Y:S04]  /*1850*/  STS.U8 [R7+UR7+0x4c00], R46 ;  /* 0x004c002e07007988 */ /* 0x000fe80008000007 */
[----:B------:R-:W-:Y:S01]  /*1860*/  STS.U8 [R7+UR7+0x4e00], R48 ;  /* 0x004e003007007988 */ /* 0x000fe20008000007 */
[----:B------:R-:W-:Y:S06]  /*1870*/  BAR.SYNC.DEFER_BLOCKING 0x0 ;  /* 0x0000000000007b1d */ /* 0x000fec0000010000 */
[----:B------:R-:W2:Y:S04]  /*1880*/  LDG.E.U8 R92, desc[UR12][R92.64] ;  /* 0x0000000c5c5c7981 */ /* 0x000ea8000c1e1100 */
[----:B------:R-:W0:Y:S04]  /*1890*/  LDSM.16.M88.4 R68, [R5+0x4000] ;  /* 0x004000000544783b */ /* 0x000e280000000200 */
[----:B------:R-:W1:Y:S04]  /*18a0*/  LDSM.16.MT88.4 R24, [R122] ;  /* 0x000000007a18783b */ /* 0x000e680000004200 */
[----:B------:R-:W3:Y:S04]  /*18b0*/  LDL R93, [R1+0x70] ;  /* 0x00007000015d7983 */ /* 0x000ee80000100800 */
[----:B------:R-:W4:Y:S04]  /*18c0*/  LDSM.16.MT88.4 R28, [R122+0x2000] ;  /* 0x002000007a1c783b */ /* 0x000f280000004200 */
[----:B------:R-:W5:Y:S04]  /*18d0*/  LDSM.16.M88.4 R36, [R5+0x4200] ;  /* 0x004200000524783b */ /* 0x000f680000000200 */
[----:B------:R-:W2:Y:S04]  /*18e0*/  LDG.E.U8 R96, desc[UR12][R96.64] ;  /* 0x0000000c60607981 */ /* 0x000ea8000c1e1100 */
[----:B------:R-:W5:Y:S04]  /*18f0*/  LDSM.16.M88.4 R84, [R5+0x4400] ;  /* 0x004400000554783b */ /* 0x000f680000000200 */
[----:B------:R-:W5:Y:S04]  /*1900*/  LDSM.16.M88.4 R80, [R5+0x4600] ;  /* 0x004600000550783b */ /* 0x000f680000000200 */
[----:B------:R1:W2:Y:S04]  /*1910*/  LDG.E.U8 R97, desc[UR12][R60.64] ;  /* 0x0000000c3c617981 */ /* 0x0002a8000c1e1100 */
[----:B------:R-:W5:Y:S01]  /*1920*/  LDSM.16.M88.4 R72, [R5+0x4800] ;  /* 0x004800000548783b */ /* 0x000f620000000200 */
[----:B0-----:R-:W-:-:S03]  /*1930*/  F2FP.F16.E4M3.UNPACK_B R40, R70 ;  /* 0x00000046ff28723e */ /* 0x001fc600020006ff */
[----:B------:R-:W2:Y:S01]  /*1940*/  LDG.E.U8 R108, desc[UR12][R108.64] ;  /* 0x0000000c6c6c7981 */ /* 0x000ea2000c1e1100 */
[----:B------:R-:W-:Y:S01]  /*1950*/  F2FP.F16.E4M3.UNPACK_B R41, R71 ;  /* 0x00000047ff29723e */ /* 0x000fe200020006ff */
[----:B-1----:R-:W-:Y:S02]  /*1960*/  IMAD.MOV.U32 R32, RZ, RZ, R24 ;  /* 0x000000ffff207224 */ /* 0x002fe400078e0018 */
[----:B------:R-:W-:Y:S02]  /*1970*/  IMAD.MOV.U32 R33, RZ, RZ, R26 ;  /* 0x000000ffff217224 */ /* 0x000fe400078e001a */
[----:B----4-:R-:W-:Y:S02]  /*1980*/  IMAD.MOV.U32 R34, RZ, RZ, R28 ;  /* 0x000000ffff227224 */ /* 0x010fe400078e001c */
[----:B------:R-:W-:Y:S01]  /*1990*/  IMAD.MOV.U32 R35, RZ, RZ, R30 ;  /* 0x000000ffff237224 */ /* 0x000fe200078e001e */
[----:B-----5:R-:W-:Y:S01]  /*19a0*/  F2FP.F16.E4M3.UNPACK_B R64, R36 ;  /* 0x00000024ff40723e */ /* 0x020fe200020006ff */
[----:B------:R-:W-:Y:S01]  /*19b0*/  IMAD.MOV.U32 R42, RZ, RZ, R28 ;  /* 0x000000ffff2a7224 */ /* 0x000fe200078e001c */
[----:B------:R-:W-:Y:S01]  /*19c0*/  F2FP.F16.E4M3.UNPACK_B R65, R37 ;  /* 0x00000025ff41723e */ /* 0x000fe200020006ff */
[----:B------:R-:W-:-:S03]  /*19d0*/  IMAD.MOV.U32 R43, RZ, RZ, R30 ;  /* 0x000000ffff2b7224 */ /* 0x000fc600078e001e */
[----:B------:R-:W-:Y:S01]  /*19e0*/  HMMA.16816.F32 R32, R32, R40, RZ ;  /* 0x000000282020723c */ /* 0x000fe200000018ff */
[----:B------:R-:W-:Y:S01]  /*19f0*/  IMAD.MOV.U32 R40, RZ, RZ, R24 ;  /* 0x000000ffff287224 */ /* 0x000fe200078e0018 */
[----:B------:R-:W-:Y:S01]  /*1a00*/  F2FP.F16.E4M3.UNPACK_B R44, R38 ;  /* 0x00000026ff2c723e */ /* 0x000fe200020006ff */
[----:B------:R-:W-:Y:S01]  /*1a10*/  IMAD.MOV.U32 R41, RZ, RZ, R26 ;  /* 0x000000ffff297224 */ /* 0x000fe200078e001a */
[----:B------:R-:W-:Y:S01]  /*1a20*/  F2FP.F16.E4M3.UNPACK_B R45, R39 ;  /* 0x00000027ff2d723e */ /* 0x000fe200020006ff */
[----:B------:R-:W-:Y:S01]  /*1a30*/  IMAD.MOV.U32 R46, RZ, RZ, R28 ;  /* 0x000000ffff2e7224 */ /* 0x000fe200078e001c */
[----:B------:R-:W-:Y:S01]  /*1a40*/  F2FP.F16.E4M3.UNPACK_B R48, R84 ;  /* 0x00000054ff30723e */ /* 0x000fe200020006ff */
[----:B------:R-:W-:Y:S01]  /*1a50*/  IMAD.MOV.U32 R47, RZ, RZ, R30 ;  /* 0x000000ffff2f7224 */ /* 0x000fe200078e001e */
[----:B------:R-:W-:Y:S02]  /*1a60*/  F2FP.F16.E4M3.UNPACK_B R49, R85 ;  /* 0x00000055ff31723e */ /* 0x000fe400020006ff */
[C---:B------:R-:W-:Y:S08]  /*1a70*/  HMMA.16816.F32 R64, R40.reuse, R64, RZ ;  /* 0x000000402840723c */ /* 0x040ff000000018ff */
[----:B------:R-:W-:Y:S01]  /*1a80*/  HMMA.16816.F32 R40, R40, R44, RZ ;  /* 0x0000002c2828723c */ /* 0x000fe200000018ff */
[----:B------:R-:W-:-:S02]  /*1a90*/  IMAD.MOV.U32 R44, RZ, RZ, R24 ;  /* 0x000000ffff2c7224 */ /* 0x000fc400078e0018 */
[----:B------:R-:W-:Y:S01]  /*1aa0*/  IMAD.MOV.U32 R45, RZ, RZ, R26 ;  /* 0x000000ffff2d7224 */ /* 0x000fe200078e001a */
[----:B------:R-:W-:Y:S01]  /*1ab0*/  F2FP.F16.E4M3.UNPACK_B R52, R86 ;  /* 0x00000056ff34723e */ /* 0x000fe200020006ff */
[----:B------:R-:W-:Y:S01]  /*1ac0*/  IMAD.MOV.U32 R50, RZ, RZ, R28 ;  /* 0x000000ffff327224 */ /* 0x000fe200078e001c */
[----:B------:R-:W-:Y:S01]  /*1ad0*/  F2FP.F16.E4M3.UNPACK_B R53, R87 ;  /* 0x00000057ff35723e */ /* 0x000fe200020006ff */
[----:B------:R-:W-:-:S03]  /*1ae0*/  IMAD.MOV.U32 R51, RZ, RZ, R30 ;  /* 0x000000ffff337224 */ /* 0x000fc600078e001e */
[----:B------:R-:W-:Y:S01]  /*1af0*/  HMMA.16816.F32 R44, R44, R48, RZ ;  /* 0x000000302c2c723c */ /* 0x000fe200000018ff */
[----:B------:R-:W-:Y:S02]  /*1b00*/  IMAD.MOV.U32 R48, RZ, RZ, R24 ;  /* 0x000000ffff307224 */ /* 0x000fe400078e0018 */
        /* <DEDUP_REMOVED lines=22> */
[----:B------:R-:W-:Y:S01]  /*1c70*/  F2FP.F16.E4M3.UNPACK_B R70, R70.H1 ;  /* 0x00000046ff46723e */ /* 0x000fe200030006ff */
[----:B------:R-:W-:Y:S01]  /*1c80*/  IMAD.MOV.U32 R78, RZ, RZ, R29 ;  /* 0x000000ffff4e7224 */ /* 0x000fe200078e001d */
[----:B------:R-:W-:Y:S01]  /*1c90*/  F2FP.F16.E4M3.UNPACK_B R71, R71.H1 ;  /* 0x00000047ff47723e */ /* 0x000fe200030006ff */
[----:B------:R-:W-:-:S03]  /*1ca0*/  IMAD.MOV.U32 R79, RZ, RZ, R31 ;  /* 0x000000ffff4f7224 */ /* 0x000fc600078e001f */
[----:B------:R-:W-:Y:S01]  /*1cb0*/  HMMA.16816.F32 R60, R60, R76, RZ ;  /* 0x0000004c3c3c723c */ /* 0x000fe200000018ff */
[----:B------:R-:W-:Y:S02]  /*1cc0*/  IMAD.MOV.U32 R76, RZ, RZ, R25 ;  /* 0x000000ffff4c7224 */ /* 0x000fe400078e0019 */
[----:B------:R-:W-:Y:S01]  /*1cd0*/  IMAD.MOV.U32 R77, RZ, RZ, R27 ;  /* 0x000000ffff4d7224 */ /* 0x000fe200078e001b */
[----:B------:R-:W-:Y:S02]  /*1ce0*/  F2FP.F16.E4M3.UNPACK_B R36, R36.H1 ;  /* 0x00000024ff24723e */ /* 0x000fe400030006ff */
[----:B------:R-:W-:-:S04]  /*1cf0*/  F2FP.F16.E4M3.UNPACK_B R37, R37.H1 ;  /* 0x00000025ff25723e */ /* 0x000fc800030006ff */
[----:B------:R-:W-:Y:S01]  /*1d00*/  HMMA.16816.F32 R32, R76, R70, R32 ;  /* 0x000000464c20723c */ /* 0x000fe20000001820 */
[----:B------:R-:W-:Y:S02]  /*1d10*/  F2FP.F16.E4M3.UNPACK_B R70, R38.H1 ;  /* 0x00000026ff46723e */ /* 0x000fe400030006ff */
[----:B------:R-:W-:-:S05]  /*1d20*/  F2FP.F16.E4M3.UNPACK_B R71, R39.H1 ;  /* 0x00000027ff47723e */ /* 0x000fca00030006ff */
[----:B------:R-:W-:Y:S01]  /*1d30*/  HMMA.16816.F32 R36, R76, R36, R64 ;  /* 0x000000244c24723c */ /* 0x000fe20000001840 */
[----:B------:R-:W0:Y:S01]  /*1d40*/  LDSM.16.M88.4 R76, [R5+0x4a00] ;  /* 0x004a0000054c783b */ /* 0x000e220000000200 */
[----:B------:R-:W-:Y:S02]  /*1d50*/  IMAD.MOV.U32 R64, RZ, RZ, R25 ;  /* 0x000000ffff407224 */ /* 0x000fe400078e0019 */
[----:B------:R-:W-:Y:S02]  /*1d60*/  IMAD.MOV.U32 R65, RZ, RZ, R27 ;  /* 0x000000ffff417224 */ /* 0x000fe400078e001b */
[----:B------:R-:W-:Y:S02]  /*1d70*/  IMAD.MOV.U32 R66, RZ, RZ, R29 ;  /* 0x000000ffff427224 */ /* 0x000fe400078e001d */
[----:B------:R-:W-:Y:S01]  /*1d80*/  IMAD.MOV.U32 R67, RZ, RZ, R31 ;  /* 0x000000ffff437224 */ /* 0x000fe200078e001f */
[----:B------:R-:W-:Y:S02]  /*1d90*/  F2FP.F16.E4M3.UNPACK_B R84, R84.H1 ;  /* 0x00000054ff54723e */ /* 0x000fe400030006ff */
[----:B------:R-:W-:-:S04]  /*1da0*/  F2FP.F16.E4M3.UNPACK_B R85, R85.H1 ;  /* 0x00000055ff55723e */ /* 0x000fc800030006ff */
[----:B------:R-:W-:Y:S01]  /*1db0*/  HMMA.16816.F32 R40, R64, R70, R40 ;  /* 0x000000464028723c */ /* 0x000fe20000001828 */
[----:B------:R-:W-:-:S04]  /*1dc0*/  IADD3 R70, P0, PT, R89, UR4, RZ ;  /* 0x0000000459467c10 */ /* 0x000fc8000ff1e0ff */
[----:B------:R-:W-:Y:S02]  /*1dd0*/  IADD3.X R71, PT, PT, R88, UR9, RZ, P0, !PT ;  /* 0x0000000958477c10 */ /* 0x000fe400087fe4ff */
[----:B------:R-:W-:Y:S01]  /*1de0*/  F2FP.F16.E4M3.UNPACK_B R80, R80.H1 ;  /* 0x00000050ff50723e */ /* 0x000fe200030006ff */
[----:B------:R-:W-:Y:S01]  /*1df0*/  HMMA.16816.F32 R44, R64, R84, R44 ;  /* 0x00000054402c723c */ /* 0x000fe2000000182c */
[----:B------:R-:W-:Y:S01]  /*1e00*/  F2FP.F16.E4M3.UNPACK_B R84, R74 ;  /* 0x0000004aff54723e */ /* 0x000fe200020006ff */
[----:B------:R-:W-:Y:S01]  /*1e10*/  IMAD.MOV.U32 R64, RZ, RZ, R24 ;  /* 0x000000ffff407224 */ /* 0x000fe200078e0018 */
[----:B------:R-:W-:Y:S01]  /*1e20*/  F2FP.F16.E4M3.UNPACK_B R85, R75 ;  /* 0x0000004bff55723e */ /* 0x000fe200020006ff */
[----:B------:R-:W-:Y:S01]  /*1e30*/  IMAD.MOV.U32 R65, RZ, RZ, R26 ;  /* 0x000000ffff417224 */ /* 0x000fe200078e001a */
[----:B------:R1:W4:Y:S01]  /*1e40*/  LDG.E.U8 R105, desc[UR12][R70.64] ;  /* 0x0000000c46697981 */ /* 0x000322000c1e1100 */
[----:B------:R-:W-:Y:S02]  /*1e50*/  IMAD.MOV.U32 R66, RZ, RZ, R28 ;  /* 0x000000ffff427224 */ /* 0x000fe400078e001c */
[----:B------:R-:W-:Y:S01]  /*1e60*/  IMAD.MOV.U32 R67, RZ, RZ, R30 ;  /* 0x000000ffff437224 */ /* 0x000fe200078e001e */
[----:B------:R-:W-:Y:S01]  /*1e70*/  F2FP.F16.E4M3.UNPACK_B R81, R81.H1 ;  /* 0x00000051ff51723e */ /* 0x000fe200030006ff */
[----:B------:R-:W5:Y:S01]  /*1e80*/  LDSM.16.M88.4 R88, [R5+0x4c00] ;  /* 0x004c00000558783b */ /* 0x000f620000000200 */
[----:B-1----:R-:W-:-:S04]  /*1e90*/  F2FP.F16.E4M3.UNPACK_B R70, R86.H1 ;  /* 0x00000056ff46723e */ /* 0x002fc800030006ff */
[----:B------:R-:W-:Y:S01]  /*1ea0*/  HMMA.16816.F32 R64, R64, R84, RZ ;  /* 0x000000544040723c */ /* 0x000fe200000018ff */
[----:B------:R-:W-:Y:S01]  /*1eb0*/  F2FP.F16.E4M3.UNPACK_B R71, R87.H1 ;  /* 0x00000057ff47723e */ /* 0x000fe200030006ff */
[----:B------:R-:W-:Y:S02]  /*1ec0*/  IMAD.MOV.U32 R84, RZ, RZ, R25 ;  /* 0x000000ffff547224 */ /* 0x000fe400078e0019 */
[----:B------:R-:W-:Y:S02]  /*1ed0*/  IMAD.MOV.U32 R85, RZ, RZ, R27 ;  /* 0x000000ffff557224 */ /* 0x000fe400078e001b */
[----:B------:R-:W-:Y:S02]  /*1ee0*/  IMAD.MOV.U32 R86, RZ, RZ, R29 ;  /* 0x000000ffff567224 */ /* 0x000fe400078e001d */
[----:B------:R-:W-:-:S07]  /*1ef0*/  IMAD.MOV.U32 R87, RZ, RZ, R31 ;  /* 0x000000ffff577224 */ /* 0x000fce00078e001f */
[----:B------:R-:W-:Y:S01]  /*1f00*/  HMMA.16816.F32 R48, R84, R70, R48 ;  /* 0x000000465430723c */ /* 0x000fe20000001830 */
[----:B------:R-:W-:-:S07]  /*1f10*/  F2FP.F16.E4M3.UNPACK_B R70, R82.H1 ;  /* 0x00000052ff46723e */ /* 0x000fce00030006ff */
[----:B------:R-:W-:Y:S01]  /*1f20*/  HMMA.16816.F32 R52, R84, R80, R52 ;  /* 0x000000505434723c */ /* 0x000fe20000001834 */
[----:B0-----:R-:W-:Y:S01]  /*1f30*/  F2FP.F16.E4M3.UNPACK_B R80, R76 ;  /* 0x0000004cff50723e */ /* 0x001fe200020006ff */
[----:B------:R-:W-:Y:S01]  /*1f40*/  IMAD.MOV.U32 R84, RZ, RZ, R24 ;  /* 0x000000ffff547224 */ /* 0x000fe200078e0018 */
[----:B------:R-:W-:Y:S01]  /*1f50*/  F2FP.F16.E4M3.UNPACK_B R81, R77 ;  /* 0x0000004dff51723e */ /* 0x000fe200020006ff */
[----:B------:R-:W-:Y:S02]  /*1f60*/  IMAD.MOV.U32 R85, RZ, RZ, R26 ;  /* 0x000000ffff557224 */ /* 0x000fe400078e001a */
[----:B------:R-:W-:Y:S02]  /*1f70*/  IMAD.MOV.U32 R86, RZ, RZ, R28 ;  /* 0x000000ffff567224 */ /* 0x000fe400078e001c */
[----:B------:R-:W-:Y:S01]  /*1f80*/  IMAD.MOV.U32 R87, RZ, RZ, R30 ;  /* 0x000000ffff577224 */ /* 0x000fe200078e001e */
[----:B------:R-:W-:Y:S02]  /*1f90*/  F2FP.F16.E4M3.UNPACK_B R71, R83.H1 ;  /* 0x00000053ff47723e */ /* 0x000fe400030006ff */
[----:B------:R-:W-:-:S02]  /*1fa0*/  F2FP.F16.E4M3.UNPACK_B R72, R72.H1 ;  /* 0x00000048ff48723e */ /* 0x000fc400030006ff */
[----:B------:R-:W-:Y:S02]  /*1fb0*/  F2FP.F16.E4M3.UNPACK_B R73, R73.H1 ;  /* 0x00000049ff49723e */ /* 0x000fe400030006ff */
[----:B------:R-:W-:Y:S01]  /*1fc0*/  HMMA.16816.F32 R80, R84, R80, RZ ;  /* 0x000000505450723c */ /* 0x000fe200000018ff */
[----:B------:R-:W-:Y:S02]  /*1fd0*/  IMAD.MOV.U32 R84, RZ, RZ, R25 ;  /* 0x000000ffff547224 */ /* 0x000fe400078e0019 */
[----:B------:R-:W-:Y:S02]  /*1fe0*/  IMAD.MOV.U32 R85, RZ, RZ, R27 ;  /* 0x000000ffff557224 */ /* 0x000fe400078e001b */
[----:B------:R-:W-:Y:S02]  /*1ff0*/  IMAD.MOV.U32 R86, RZ, RZ, R29 ;  /* 0x000000ffff567224 */ /* 0x000fe400078e001d */
[----:B------:R-:W-:-:S07]  /*2000*/  IMAD.MOV.U32 R87, RZ, RZ, R31 ;  /* 0x000000ffff577224 */ /* 0x000fce00078e001f */
[----:B------:R-:W-:Y:S01]  /*2010*/  HMMA.16816.F32 R56, R84, R70, R56 ;  /* 0x000000465438723c */ /* 0x000fe20000001838 */
[----:B------:R-:W-:-:S07]  /*2020*/  F2FP.F16.E4M3.UNPACK_B R70, R74.H1 ;  /* 0x0000004aff46723e */ /* 0x000fce00030006ff */
[----:B------:R-:W-:Y:S01]  /*2030*/  HMMA.16816.F32 R60, R84, R72, R60 ;  /* 0x00000048543c723c */ /* 0x000fe2000000183c */
[----:B------:R-:W-:Y:S01]  /*2040*/  F2FP.F16.E4M3.UNPACK_B R72, R68 ;  /* 0x00000044ff48723e */ /* 0x000fe200020006ff */
[----:B------:R-:W-:Y:S01]  /*2050*/  IMAD.MOV.U32 R84, RZ, RZ, R24 ;  /* 0x000000ffff547224 */ /* 0x000fe200078e0018 */
[----:B------:R-:W-:Y:S01]  /*2060*/  F2FP.F16.E4M3.UNPACK_B R73, R69 ;  /* 0x00000045ff49723e */ /* 0x000fe200020006ff */
[----:B------:R-:W-:Y:S02]  /*2070*/  IMAD.MOV.U32 R85, RZ, RZ, R26 ;  /* 0x000000ffff557224 */ /* 0x000fe400078e001a */
[----:B------:R-:W-:Y:S02]  /*2080*/  IMAD.MOV.U32 R86, RZ, RZ, R28 ;  /* 0x000000ffff567224 */ /* 0x000fe400078e001c */
[----:B------:R-:W-:Y:S01]  /*2090*/  IMAD.MOV.U32 R87, RZ, RZ, R30 ;  /* 0x000000ffff577224 */ /* 0x000fe200078e001e */
[----:B------:R-:W-:-:S06]  /*20a0*/  F2FP.F16.E4M3.UNPACK_B R71, R75.H1 ;  /* 0x0000004bff47723e */ /* 0x000fcc00030006ff */
[----:B------:R-:W-:Y:S01]  /*20b0*/  HMMA.16816.F32 R72, R84, R72, RZ ;  /* 0x000000485448723c */ /* 0x000fe200000018ff */
[----:B------:R-:W-:Y:S02]  /*20c0*/  IMAD.MOV.U32 R84, RZ, RZ, R25 ;  /* 0x000000ffff547224 */ /* 0x000fe400078e0019 */
[----:B------:R-:W-:Y:S02]  /*20d0*/  IMAD.MOV.U32 R85, RZ, RZ, R27 ;  /* 0x000000ffff557224 */ /* 0x000fe400078e001b */
[----:B------:R-:W-:Y:S02]  /*20e0*/  IMAD.MOV.U32 R86, RZ, RZ, R29 ;  /* 0x000000ffff567224 */ /* 0x000fe400078e001d */
[----:B------:R-:W-:-:S07]  /*20f0*/  IMAD.MOV.U32 R87, RZ, RZ, R31 ;  /* 0x000000ffff577224 */ /* 0x000fce00078e001f */
[----:B------:R-:W-:Y:S01]  /*2100*/  HMMA.16816.F32 R64, R84, R70, R64 ;  /* 0x000000465440723c */ /* 0x000fe20000001840 */
[----:B------:R-:W-:Y:S02]  /*2110*/  F2FP.F16.E4M3.UNPACK_B R70, R76.H1 ;  /* 0x0000004cff46723e */ /* 0x000fe400030006ff */
[----:B------:R-:W-:Y:S02]  /*2120*/  F2FP.F16.E4M3.UNPACK_B R71, R77.H1 ;  /* 0x0000004dff47723e */ /* 0x000fe400030006ff */
[----:B------:R-:W-:Y:S02]  /*2130*/  F2FP.F16.E4M3.UNPACK_B R76, R68.H1 ;  /* 0x00000044ff4c723e */ /* 0x000fe400030006ff */
[----:B------:R-:W-:-:S03]  /*2140*/  F2FP.F16.E4M3.UNPACK_B R77, R69.H1 ;  /* 0x00000045ff4d723e */ /* 0x000fc600030006ff */
[----:B------:R-:W-:Y:S01]  /*2150*/  HMMA.16816.F32 R68, R84, R70, R80 ;  /* 0x000000465444723c */ /* 0x000fe20000001850 */
[----:B------:R-:W-:Y:S02]  /*2160*/  IMAD.MOV.U32 R80, RZ, RZ, R25 ;  /* 0x000000ffff507224 */ /* 0x000fe400078e0019 */
[----:B------:R-:W-:Y:S02]  /*2170*/  IMAD.MOV.U32 R81, RZ, RZ, R27 ;  /* 0x000000ffff517224 */ /* 0x000fe400078e001b */
[----:B------:R-:W-:Y:S02]  /*2180*/  IMAD.MOV.U32 R82, RZ, RZ, R29 ;  /* 0x000000ffff527224 */ /* 0x000fe400078e001d */
[----:B------:R-:W-:-:S07]  /*2190*/  IMAD.MOV.U32 R83, RZ, RZ, R31 ;  /* 0x000000ffff537224 */ /* 0x000fce00078e001f */
[----:B------:R-:W-:Y:S01]  /*21a0*/  HMMA.16816.F32 R72, R80, R76, R72 ;  /* 0x0000004c5048723c */ /* 0x000fe20000001848 */
[----:B------:R-:W-:Y:S01]  /*21b0*/  F2FP.F16.E4M3.UNPACK_B R76, R78 ;  /* 0x0000004eff4c723e */ /* 0x000fe200020006ff */
[----:B------:R-:W-:Y:S01]  /*21c0*/  IMAD.MOV.U32 R80, RZ, RZ, R24 ;  /* 0x000000ffff507224 */ /* 0x000fe200078e0018 */
[----:B------:R-:W-:Y:S01]  /*21d0*/  F2FP.F16.E4M3.UNPACK_B R77, R79 ;  /* 0x0000004fff4d723e */ /* 0x000fe200020006ff */
[----:B------:R-:W-:Y:S02]  /*21e0*/  IMAD.MOV.U32 R81, RZ, RZ, R26 ;  /* 0x000000ffff517224 */ /* 0x000fe400078e001a */
[----:B------:R-:W-:Y:S02]  /*21f0*/  IMAD.MOV.U32 R82, RZ, RZ, R28 ;  /* 0x000000ffff527224 */ /* 0x000fe400078e001c */
[----:B------:R-:W-:-:S07]  /*2200*/  IMAD.MOV.U32 R83, RZ, RZ, R30 ;  /* 0x000000ffff537224 */ /* 0x000fce00078e001e */
[----:B------:R-:W-:Y:S01]  /*2210*/  HMMA.16816.F32 R80, R80, R76, RZ ;  /* 0x0000004c5050723c */ /* 0x000fe200000018ff */
[----:B------:R-:W-:Y:S01]  /*2220*/  F2FP.F16.E4M3.UNPACK_B R84, R78.H1 ;  /* 0x0000004eff54723e */ /* 0x000fe200030006ff */
[----:B------:R-:W-:Y:S01]  /*2230*/  IMAD.MOV.U32 R76, RZ, RZ, R25 ;  /* 0x000000ffff4c7224 */ /* 0x000fe200078e0019 */
[----:B------:R-:W-:Y:S01]  /*2240*/  F2FP.F16.E4M3.UNPACK_B R85, R79.H1 ;  /* 0x0000004fff55723e */ /* 0x000fe200030006ff */
[----:B------:R-:W-:Y:S02]  /*2250*/  IMAD.MOV.U32 R77, RZ, RZ, R27 ;  /* 0x000000ffff4d7224 */ /* 0x000fe400078e001b */
[----:B------:R-:W-:Y:S02]  /*2260*/  IMAD.MOV.U32 R78, RZ, RZ, R29 ;  /* 0x000000ffff4e7224 */ /* 0x000fe400078e001d */
[----:B------:R-:W-:-:S12]  /*2270*/  IMAD.MOV.U32 R79, RZ, RZ, R31 ;  /* 0x000000ffff4f7224 */ /* 0x000fd800078e001f */
[----:B------:R-:W-:Y:S01]  /*2280*/  HMMA.16816.F32 R76, R76, R84, R80 ;  /* 0x000000544c4c723c */ /* 0x000fe20000001850 */
[----:B-----5:R-:W-:Y:S01]  /*2290*/  F2FP.F16.E4M3.UNPACK_B R84, R88 ;  /* 0x00000058ff54723e */ /* 0x020fe200020006ff */
[----:B------:R-:W-:Y:S01]  /*22a0*/  IMAD.MOV.U32 R80, RZ, RZ, R24 ;  /* 0x000000ffff507224 */ /* 0x000fe200078e0018 */
[----:B------:R-:W-:Y:S01]  /*22b0*/  F2FP.F16.E4M3.UNPACK_B R85, R89 ;  /* 0x00000059ff55723e */ /* 0x000fe200020006ff */
[----:B------:R-:W-:Y:S02]  /*22c0*/  IMAD.MOV.U32 R81, RZ, RZ, R26 ;  /* 0x000000ffff517224 */ /* 0x000fe400078e001a */
[----:B------:R-:W-:Y:S02]  /*22d0*/  IMAD.MOV.U32 R82, RZ, RZ, R28 ;  /* 0x000000ffff527224 */ /* 0x000fe400078e001c */
[----:B------:R-:W-:-:S07]  /*22e0*/  IMAD.MOV.U32 R83, RZ, RZ, R30 ;  /* 0x000000ffff537224 */ /* 0x000fce00078e001e */
[----:B------:R-:W-:Y:S01]  /*22f0*/  HMMA.16816.F32 R84, R80, R84, RZ ;  /* 0x000000545054723c */ /* 0x000fe200000018ff */
[----:B------:R-:W-:-:S04]  /*2300*/  IADD3 R80, P0, PT, R100, UR4, RZ ;  /* 0x0000000464507c10 */ /* 0x000fc8000ff1e0ff */
[----:B------:R-:W-:-:S05]  /*2310*/  IADD3.X R81, PT, PT, R99, UR9, RZ, P0, !PT ;  /* 0x0000000963517c10 */ /* 0x000fca00087fe4ff */
[----:B------:R0:W5:Y:S02]  /*2320*/  LDG.E.U8 R107, desc[UR12][R80.64] ;  /* 0x0000000c506b7981 */ /* 0x000164000c1e1100 */
[----:B0-----:R-:W-:-:S04]  /*2330*/  IADD3 R80, P0, PT, R98, UR4, RZ ;  /* 0x0000000462507c10 */ /* 0x001fc8000ff1e0ff */
[----:B------:R-:W-:-:S05]  /*2340*/  IADD3.X R81, PT, PT, R95, UR9, RZ, P0, !PT ;  /* 0x000000095f517c10 */ /* 0x000fca00087fe4ff */
[----:B------:R0:W4:Y:S02]  /*2350*/  LDG.E.U8 R106, desc[UR12][R80.64] ;  /* 0x0000000c506a7981 */ /* 0x000124000c1e1100 */
[----:B0-----:R-:W-:-:S04]  /*2360*/  IADD3 R80, P0, PT, R94, UR4, RZ ;  /* 0x000000045e507c10 */ /* 0x001fc8000ff1e0ff */
[----:B---3--:R-:W-:-:S05]  /*2370*/  IADD3.X R81, PT, PT, R93, UR9, RZ, P0, !PT ;  /* 0x000000095d517c10 */ /* 0x008fca00087fe4ff */
[----:B------:R0:W3:Y:S04]  /*2380*/  LDG.E.U8 R104, desc[UR12][R80.64] ;  /* 0x0000000c50687981 */ /* 0x0000e8000c1e1100 */
[----:B0-----:R-:W0:Y:S01]  /*2390*/  LDSM.16.M88.4 R80, [R5+0x4e00] ;  /* 0x004e00000550783b */ /* 0x001e220000000200 */
[----:B------:R-:W-:Y:S01]  /*23a0*/  BAR.SYNC.DEFER_BLOCKING 0x0 ;  /* 0x0000000000007b1d */ /* 0x000fe20000010000 */
[----:B------:R-:W-:Y:S01]  /*23b0*/  F2FP.F16.E4M3.UNPACK_B R88, R88.H1 ;  /* 0x00000058ff58723e */ /* 0x000fe200030006ff */
[----:B------:R-:W-:Y:S01]  /*23c0*/  IMAD.MOV.U32 R93, RZ, RZ, R27 ;  /* 0x000000ffff5d7224 */ /* 0x000fe200078e001b */
[----:B------:R-:W-:Y:S01]  /*23d0*/  F2FP.F16.E4M3.UNPACK_B R89, R89.H1 ;  /* 0x00000059ff59723e */ /* 0x000fe200030006ff */
[----:B------:R-:W-:Y:S02]  /*23e0*/  IMAD.MOV.U32 R94, RZ, RZ, R29 ;  /* 0x000000ffff5e7224 */ /* 0x000fe400078e001d */
[----:B------:R-:W-:Y:S01]  /*23f0*/  IMAD.MOV.U32 R95, RZ, RZ, R31 ;  /* 0x000000ffff5f7224 */ /* 0x000fe200078e001f */
[----:B--2---:R1:W-:Y:S02]  /*2400*/  STS.U8 [R6+UR7+0x4000], R92 ;  /* 0x0040005c06007988 */ /* 0x0043e40008000007 */
[----:B-1----:R-:W-:-:S07]  /*2410*/  IMAD.MOV.U32 R92, RZ, RZ, R25 ;  /* 0x000000ffff5c7224 */ /* 0x002fce00078e0019 */
        /* <DEDUP_REMOVED lines=8> */
[----:B------:R1:W-:Y:S01]  /*24a0*/  STS.U8 [R6+UR7+0x4400], R96 ;  /* 0x0044006006007988 */ /* 0x0003e20008000007 */
[----:B------:R-:W-:-:S03]  /*24b0*/  IMAD.MOV.U32 R88, RZ, RZ, R25 ;  /* 0x000000ffff587224 */ /* 0x000fc600078e0019 */
[----:B------:R2:W-:Y:S01]  /*24c0*/  STS.U8 [R6+UR7+0x4800], R97 ;  /* 0x0048006106007988 */ /* 0x0005e20008000007 */
[----:B------:R-:W-:Y:S01]  /*24d0*/  IMAD.MOV.U32 R89, RZ, RZ, R27 ;  /* 0x000000ffff597224 */ /* 0x000fe200078e001b */
[----:B-1----:R-:W-:Y:S01]  /*24e0*/  F2FP.F16.E4M3.UNPACK_B R96, R90.H1 ;  /* 0x0000005aff60723e */ /* 0x002fe200030006ff */
[----:B------:R-:W-:Y:S01]  /*24f0*/  IMAD.MOV.U32 R90, RZ, RZ, R29 ;  /* 0x000000ffff5a7224 */ /* 0x000fe200078e001d */
[----:B--2---:R-:W-:Y:S01]  /*2500*/  F2FP.F16.E4M3.UNPACK_B R97, R91.H1 ;  /* 0x0000005bff61723e */ /* 0x004fe200030006ff */
[----:B------:R-:W-:-:S10]  /*2510*/  IMAD.MOV.U32 R91, RZ, RZ, R31 ;  /* 0x000000ffff5b7224 */ /* 0x000fd400078e001f */
[----:B------:R-:W-:Y:S01]  /*2520*/  HMMA.16816.F32 R88, R88, R96, R92 ;  /* 0x000000605858723c */ /* 0x000fe2000000185c */
[----:B0-----:R-:W-:Y:S01]  /*2530*/  F2FP.F16.E4M3.UNPACK_B R96, R80 ;  /* 0x00000050ff60723e */ /* 0x001fe200020006ff */
[----:B------:R-:W-:Y:S01]  /*2540*/  IMAD.MOV.U32 R92, RZ, RZ, R24 ;  /* 0x000000ffff5c7224 */ /* 0x000fe200078e0018 */
[----:B------:R-:W-:Y:S01]  /*2550*/  F2FP.F16.E4M3.UNPACK_B R97, R81 ;  /* 0x00000051ff61723e */ /* 0x000fe200020006ff */
[----:B------:R-:W-:Y:S02]  /*2560*/  IMAD.MOV.U32 R93, RZ, RZ, R26 ;  /* 0x000000ffff5d7224 */ /* 0x000fe400078e001a */
[----:B------:R-:W-:Y:S02]  /*2570*/  IMAD.MOV.U32 R94, RZ, RZ, R28 ;  /* 0x000000ffff5e7224 */ /* 0x000fe400078e001c */
[----:B------:R-:W-:Y:S01]  /*2580*/  IMAD.MOV.U32 R95, RZ, RZ, R30 ;  /* 0x000000ffff5f7224 */ /* 0x000fe200078e001e */
[----:B------:R-:W-:Y:S01]  /*2590*/  F2FP.F16.E4M3.UNPACK_B R100, R82 ;  /* 0x00000052ff64723e */ /* 0x000fe200020006ff */
[----:B------:R-:W-:-:S05]  /*25a0*/  IMAD.MOV.U32 R98, RZ, RZ, R28 ;  /* 0x000000ffff627224 */ /* 0x000fca00078e001c */
[----:B------:R-:W-:Y:S01]  /*25b0*/  HMMA.16816.F32 R92, R92, R96, RZ ;  /* 0x000000605c5c723c */ /* 0x000fe200000018ff */
[----:B------:R-:W-:Y:S01]  /*25c0*/  IMAD.MOV.U32 R96, RZ, RZ, R24 ;  /* 0x000000ffff607224 */ /* 0x000fe200078e0018 */
[----:B------:R-:W-:Y:S01]  /*25d0*/  F2FP.F16.E4M3.UNPACK_B R101, R83 ;  /* 0x00000053ff65723e */ /* 0x000fe200020006ff */
        /* <DEDUP_REMOVED lines=8> */
[----:B------:R-:W-:-:S07]  /*2660*/  IMAD.MOV.U32 R101, RZ, RZ, R27 ;  /* 0x000000ffff657224 */ /* 0x000fce00078e001b */
[----:B------:R-:W-:Y:S01]  /*2670*/  HMMA.16816.F32 R92, R100, R80, R92 ;  /* 0x00000050645c723c */ /* 0x000fe2000000185c */
[----:B------:R-:W0:Y:S01]  /*2680*/  S2R R80, SR_TID.X ;  /* 0x0000000000507919 */ /* 0x000e220000002100 */
[----:B------:R-:W-:Y:S01]  /*2690*/  IMAD.MOV.U32 R24, RZ, RZ, R25 ;  /* 0x000000ffff187224 */ /* 0x000fe200078e0019 */
[----:B------:R-:W-:Y:S01]  /*26a0*/  F2FP.F16.E4M3.UNPACK_B R82, R82.H1 ;  /* 0x00000052ff52723e */ /* 0x000fe200030006ff */
[----:B------:R-:W-:Y:S01]  /*26b0*/  IMAD.MOV.U32 R25, RZ, RZ, R27 ;  /* 0x000000ffff197224 */ /* 0x000fe200078e001b */
[----:B------:R-:W-:Y:S01]  /*26c0*/  F2FP.F16.E4M3.UNPACK_B R83, R83.H1 ;  /* 0x00000053ff53723e */ /* 0x000fe200030006ff */
[----:B------:R-:W-:Y:S02]  /*26d0*/  IMAD.MOV.U32 R26, RZ, RZ, R29 ;  /* 0x000000ffff1a7224 */ /* 0x000fe400078e001d */
[----:B------:R-:W-:-:S07]  /*26e0*/  IMAD.MOV.U32 R27, RZ, RZ, R31 ;  /* 0x000000ffff1b7224 */ /* 0x000fce00078e001f */
[----:B------:R-:W-:Y:S01]  /*26f0*/  HMMA.16816.F32 R96, R24, R82, R96 ;  /* 0x000000521860723c */ /* 0x000fe20000001860 */
[----:B0-----:R-:W-:-:S04]  /*2700*/  LOP3.LUT R80, R80, 0x3, RZ, 0xc0, !PT ;  /* 0x0000000350507812 */ /* 0x001fc800078ec0ff */
[----:B------:R-:W-:-:S04]  /*2710*/  LEA R80, P1, R80, UR5, 0x1 ;  /* 0x0000000550507c11 */ /* 0x000fc8000f8208ff */
[C---:B------:R-:W-:Y:S02]  /*2720*/  LOP3.LUT R24, R80.reuse, 0x70, RZ, 0xfc, !PT ;  /* 0x0000007050187812 */ /* 0x040fe400078efcff */
[----:B------:R-:W-:Y:S02]  /*2730*/  LOP3.LUT R25, R80, 0x71, RZ, 0xfc, !PT ;  /* 0x0000007150197812 */ /* 0x000fe400078efcff */
[C---:B------:R-:W-:Y:S02]  /*2740*/  ISETP.GT.U32.AND P0, PT, R24.reuse, R3, PT ;  /* 0x000000031800720c */ /* 0x040fe40003f04070 */
[-C--:B------:R-:W-:Y:S01]  /*2750*/  ISETP.GT.U32.AND P2, PT, R24, R123.reuse, PT ;  /* 0x0000007b1800720c */ /* 0x080fe20003f44070 */
[----:B------:R-:W-:Y:S01]  /*2760*/  IMAD.X R24, RZ, RZ, UR6, P1 ;  /* 0x00000006ff187e24 */ /* 0x000fe200088e06ff */
[----:B------:R-:W-:-:S04]  /*2770*/  ISETP.GT.U32.AND P1, PT, R25, R123, PT ;  /* 0x0000007b1900720c */ /* 0x000fc80003f24070 */
[C---:B------:R-:W-:Y:S02]  /*2780*/  ISETP.GT.U32.AND.EX P2, PT, R24.reuse, RZ, PT, P2 ;  /* 0x000000ff1800720c */ /* 0x040fe40003f44120 */
[C---:B------:R-:W-:Y:S02]  /*2790*/  ISETP.GT.U32.AND.EX P1, PT, R24.reuse, RZ, PT, P1 ;  /* 0x000000ff1800720c */ /* 0x040fe40003f24110 */
[----:B------:R-:W-:Y:S02]  /*27a0*/  ISETP.GT.U32.AND P3, PT, R25, R3, PT ;  /* 0x000000031900720c */ /* 0x000fe40003f64070 */
[----:B------:R-:W-:Y:S02]  /*27b0*/  SEL R25, RZ, 0x1fffe, !P2 ;  /* 0x0001fffeff197807 */ /* 0x000fe40005000000 */
[----:B------:R-:W-:Y:S02]  /*27c0*/  SEL R26, RZ, 0x1, !P1 ;  /* 0x00000001ff1a7807 */ /* 0x000fe40004800000 */
[----:B------:R-:W-:-:S03]  /*27d0*/  ISETP.GT.U32.AND.EX P1, PT, R24, RZ, PT, P0 ;  /* 0x000000ff1800720c */ /* 0x000fc60003f24100 */
[----:B------:R-:W-:Y:S01]  /*27e0*/  IMAD.IADD R25, R26, 0x1, R25 ;  /* 0x000000011a197824 */ /* 0x000fe200078e0219 */
[----:B------:R-:W-:-:S04]  /*27f0*/  ISETP.GT.U32.AND.EX P0, PT, R24, RZ, PT, P3 ;  /* 0x000000ff1800720c */ /* 0x000fc80003f04130 */
[----:B------:R-:W-:Y:S02]  /*2800*/  LOP3.LUT R102, R25, 0x3, RZ, 0xc0, !PT ;  /* 0x0000000319667812 */ /* 0x000fe400078ec0ff */
[----:B------:R-:W-:Y:S02]  /*2810*/  SEL R25, RZ, 0x7fff8, !P1 ;  /* 0x0007fff8ff197807 */ /* 0x000fe40004800000 */
[----:B------:R-:W-:-:S04]  /*2820*/  SEL R26, RZ, 0x4, !P0 ;  /* 0x00000004ff1a7807 */ /* 0x000fc80004000000 */
[----:B------:R-:W-:Y:S02]  /*2830*/  IADD3 R102, PT, PT, R102, R25, R26 ;  /* 0x0000001966667210 */ /* 0x000fe40007ffe01a */
[----:B------:R-:W-:-:S04]  /*2840*/  LOP3.LUT R25, R80, 0x79, RZ, 0xfc, !PT ;  /* 0x0000007950197812 */ /* 0x000fc800078efcff */
[C---:B------:R-:W-:Y:S02]  /*2850*/  ISETP.GT.U32.AND P2, PT, R25.reuse, R3, PT ;  /* 0x000000031900720c */ /* 0x040fe40003f44070 */
[----:B------:R-:W-:Y:S02]  /*2860*/  ISETP.GT.U32.AND P0, PT, R25, R123, PT ;  /* 0x0000007b1900720c */ /* 0x000fe40003f04070 */
[----:B------:R-:W-:-:S04]  /*2870*/  LOP3.LUT R25, R80, 0x78, RZ, 0xfc, !PT ;  /* 0x0000007850197812 */ /* 0x000fc800078efcff */
[C---:B------:R-:W-:Y:S02]  /*2880*/  ISETP.GT.U32.AND P3, PT, R25.reuse, R123, PT ;  /* 0x0000007b1900720c */ /* 0x040fe40003f64070 */
[C---:B------:R-:W-:Y:S02]  /*2890*/  ISETP.GT.U32.AND.EX P0, PT, R24.reuse, RZ, PT, P0 ;  /* 0x000000ff1800720c */ /* 0x040fe40003f04100 */
[----:B------:R-:W-:Y:S02]  /*28a0*/  ISETP.GT.U32.AND.EX P3, PT, R24, RZ, PT, P3 ;  /* 0x000000ff1800720c */ /* 0x000fe40003f64130 */
[----:B------:R-:W-:Y:S02]  /*28b0*/  ISETP.GT.U32.AND P1, PT, R25, R3, PT ;  /* 0x000000031900720c */ /* 0x000fe40003f24070 */
[----:B------:R-:W-:Y:S02]  /*28c0*/  SEL R25, RZ, 0x1, !P0 ;  /* 0x00000001ff197807 */ /* 0x000fe40004000000 */
[----:B------:R-:W-:-:S02]  /*28d0*/  SEL R26, RZ, 0x1fffe, !P3 ;  /* 0x0001fffeff1a7807 */ /* 0x000fc40005800000 */
        /* <DEDUP_REMOVED lines=41> */
[C---:B------:R-:W-:Y:S02]  /*2b70*/  IADD3 R25, P3, PT, R80.reuse, 0x38, RZ ;  /* 0x0000003850197810 */ /* 0x040fe40007f7e0ff */
[----:B------:R-:W-:Y:S02]  /*2b80*/  IADD3 R26, P1, PT, R80, 0x8, RZ ;  /* 0x00000008501a7810 */ /* 0x000fe40007f3e0ff */
[C---:B------:R-:W-:Y:S02]  /*2b90*/  ISETP.GT.U32.AND P6, PT, R25.reuse, R3, PT ;  /* 0x000000031900720c */ /* 0x040fe40003fc4070 */
[----:B------:R-:W-:Y:S01]  /*2ba0*/  ISETP.GT.U32.AND P2, PT, R25, R123, PT ;  /* 0x0000007b1900720c */ /* 0x000fe20003f44070 */
[--C-:B------:R-:W-:Y:S02]  /*2bb0*/  IMAD.X R25, RZ, RZ, R24.reuse, P3 ;  /* 0x000000ffff197224 */ /* 0x100fe400018e0618 */
[----:B------:R-:W-:Y:S01]  /*2bc0*/  FMUL R99, R99, UR10 ;  /* 0x0000000a63637c20 */ /* 0x000fe20008400000 */
[----:B------:R-:W-:Y:S01]  /*2bd0*/  IMAD.X R28, RZ, RZ, R24, P1 ;  /* 0x000000ffff1c7224 */ /* 0x000fe200008e0618 */
[----:B------:R-:W-:-:S02]  /*2be0*/  ISETP.GT.U32.AND P3, PT, R26, R3, PT ;  /* 0x000000031a00720c */ /* 0x000fc40003f64070 */
[C---:B------:R-:W-:Y:S02]  /*2bf0*/  ISETP.GT.U32.AND.EX P6, PT, R25.reuse, RZ, PT, P6 ;  /* 0x000000ff1900720c */ /* 0x040fe40003fc4160 */
[----:B------:R-:W-:Y:S01]  /*2c00*/  ISETP.GT.U32.AND.EX P2, PT, R25, RZ, PT, P2 ;  /* 0x000000ff1900720c */ /* 0x000fe20003f44120 */
[----:B------:R-:W-:Y:S01]  /*2c10*/  FMUL R25, R58, UR10 ;  /* 0x0000000a3a197c20 */ /* 0x000fe20008400000 */
[----:B------:R-:W-:Y:S01]  /*2c20*/  FMUL R27, R56, UR10 ;  /* 0x0000000a381b7c20 */ /* 0x000fe20008400000 */
[----:B------:R-:W-:Y:S02]  /*2c30*/  FSEL R117, R99, -INF , !P0 ;  /* 0xff80000063757808 */ /* 0x000fe40004000000 */
[----:B------:R-:W-:Y:S02]  /*2c40*/  IADD3 R26, P0, PT, R80, 0x9, RZ ;  /* 0x00000009501a7810 */ /* 0x000fe40007f1e0ff */
[----:B------:R-:W-:Y:S01]  /*2c50*/  ISETP.GT.U32.AND.EX P3, PT, R28, RZ, PT, P3 ;  /* 0x000000ff1c00720c */ /* 0x000fe20003f64130 */
[----:B------:R-:W-:Y:S01]  /*2c60*/  FMUL R28, R32, UR10 ;  /* 0x0000000a201c7c20 */ /* 0x000fe20008400000 */
[----:B------:R-:W-:-:S02]  /*2c70*/  FSEL R25, R25, -INF , !P2 ;  /* 0xff80000019197808 */ /* 0x000fc40005000000 */
[-C--:B------:R-:W-:Y:S02]  /*2c80*/  ISETP.GT.U32.AND P2, PT, R80, R3.reuse, PT ;  /* 0x000000035000720c */ /* 0x080fe40003f44070 */
[----:B------:R-:W-:Y:S01]  /*2c90*/  FSEL R27, R27, -INF , !P6 ;  /* 0xff8000001b1b7808 */ /* 0x000fe20007000000 */
[----:B------:R-:W-:Y:S01]  /*2ca0*/  FMUL R30, R72, UR10 ;  /* 0x0000000a481e7c20 */ /* 0x000fe20008400000 */
[C---:B------:R-:W-:Y:S02]  /*2cb0*/  ISETP.GT.U32.AND P6, PT, R26.reuse, R3, PT ;  /* 0x000000031a00720c */ /* 0x040fe40003fc4070 */
[----:B------:R-:W-:Y:S01]  /*2cc0*/  ISETP.GT.U32.AND P1, PT, R26, R123, PT ;  /* 0x0000007b1a00720c */ /* 0x000fe20003f24070 */
[----:B------:R-:W-:Y:S01]  /*2cd0*/  FMUL R26, R34, UR10 ;  /* 0x0000000a221a7c20 */ /* 0x000fe20008400000 */
[----:B------:R-:W-:Y:S02]  /*2ce0*/  ISETP.GT.U32.AND.EX P2, PT, R24, RZ, PT, P2 ;  /* 0x000000ff1800720c */ /* 0x000fe40003f44120 */
[----:B------:R-:W-:-:S02]  /*2cf0*/  FSEL R28, R28, -INF , !P3 ;  /* 0xff8000001c1c7808 */ /* 0x000fc40005800000 */
[----:B------:R-:W-:Y:S01]  /*2d00*/  ISETP.GE.U32.AND P3, PT, R80, R3, PT ;  /* 0x000000035000720c */ /* 0x000fe20003f66070 */
[----:B------:R-:W-:Y:S01]  /*2d10*/  FMUL R29, R73, UR10 ;  /* 0x0000000a491d7c20 */ /* 0x000fe20008400000 */
[----:B------:R-:W-:Y:S02]  /*2d20*/  FSEL R30, R30, -INF , !P2 ;  /* 0xff8000001e1e7808 */ /* 0x000fe40005000000 */
[----:B------:R-:W-:Y:S02]  /*2d30*/  FSEL R26, R26, -INF , !P2 ;  /* 0xff8000001a1a7808 */ /* 0x000fe40005000000 */
[----:B------:R-:W-:Y:S02]  /*2d40*/  ISETP.GT.U32.AND P2, PT, R80, R123, PT ;  /* 0x0000007b5000720c */ /* 0x000fe40003f44070 */
[----:B------:R-:W-:Y:S01]  /*2d50*/  ISETP.GE.U32.AND.EX P3, PT, R24, RZ, PT, P3 ;  /* 0x000000ff1800720c */ /* 0x000fe20003f66130 */
[----:B------:R-:W-:Y:S01]  /*2d60*/  FMUL R34, R74, UR10 ;  /* 0x0000000a4a227c20 */ /* 0x000fe20008400000 */
[----:B------:R-:W-:Y:S01]  /*2d70*/  IMAD.X R32, RZ, RZ, R24, P0 ;  /* 0x000000ffff207224 */ /* 0x000fe200000e0618 */
[----:B------:R-:W-:-:S02]  /*2d80*/  ISETP.GT.U32.AND.EX P2, PT, R24, RZ, PT, P2 ;  /* 0x000000ff1800720c */ /* 0x000fc40003f44120 */
[----:B------:R-:W-:Y:S01]  /*2d90*/  FSEL R29, R29, -INF , !P3 ;  /* 0xff8000001d1d7808 */ /* 0x000fe20005800000 */
[----:B------:R-:W-:Y:S01]  /*2da0*/  FMUL R33, R33, UR10 ;  /* 0x0000000a21217c20 */ /* 0x000fe20008400000 */
[----:B------:R-:W-:Y:S01]  /*2db0*/  ISETP.GE.U32.AND P3, PT, R80, R123, PT ;  /* 0x0000007b5000720c */ /* 0x000fe20003f66070 */
[----:B------:R-:W-:Y:S01]  /*2dc0*/  FMUL R35, R35, UR10 ;  /* 0x0000000a23237c20 */ /* 0x000fe20008400000 */
[----:B------:R-:W-:Y:S01]  /*2dd0*/  FSEL R34, R34, -INF , !P2 ;  /* 0xff80000022227808 */ /* 0x000fe20005000000 */
[----:B------:R-:W-:Y:S01]  /*2de0*/  FMUL R31, R75, UR10 ;  /* 0x0000000a4b1f7c20 */ /* 0x000fe20008400000 */
[----:B------:R-:W-:Y:S02]  /*2df0*/  ISETP.GT.U32.AND.EX P6, PT, R32, RZ, PT, P6 ;  /* 0x000000ff2000720c */ /* 0x000fe40003fc4160 */
[----:B------:R-:W-:Y:S02]  /*2e00*/  IADD3 R56, P2, PT, R80, 0x10, RZ ;  /* 0x0000001050387810 */ /* 0x000fe40007f5e0ff */
[----:B------:R-:W-:-:S02]  /*2e10*/  ISETP.GT.U32.AND.EX P1, PT, R32, RZ, PT, P1 ;  /* 0x000000ff2000720c */ /* 0x000fc40003f24110 */
[----:B------:R-:W-:Y:S02]  /*2e20*/  ISETP.GE.U32.AND.EX P3, PT, R24, RZ, PT, P3 ;  /* 0x000000ff1800720c */ /* 0x000fe40003f66130 */
[----:B------:R-:W-:Y:S02]  /*2e30*/  FSEL R32, R33, -INF , !P6 ;  /* 0xff80000021207808 */ /* 0x000fe40007000000 */
[----:B------:R-:W-:Y:S02]  /*2e40*/  IADD3 R33, P6, PT, R80, 0x11, RZ ;  /* 0x0000001150217810 */ /* 0x000fe40007fde0ff */
[----:B------:R-:W-:Y:S01]  /*2e50*/  FSEL R58, R35, -INF , !P1 ;  /* 0xff800000233a7808 */ /* 0x000fe20004800000 */
[----:B------:R-:W-:Y:S01]  /*2e60*/  IMAD.X R35, RZ, RZ, R24, P2 ;  /* 0x000000ffff237224 */ /* 0x000fe200010e0618 */
[----:B------:R-:W-:Y:S02]  /*2e70*/  FSEL R31, R31, -INF , !P3 ;  /* 0xff8000001f1f7808 */ /* 0x000fe40005800000 */
[----:B------:R-:W-:-:S02]  /*2e80*/  ISETP.GT.U32.AND P3, PT, R56, R3, PT ;  /* 0x000000033800720c */ /* 0x000fc40003f64070 */
[C---:B------:R-:W-:Y:S02]  /*2e90*/  ISETP.GT.U32.AND P1, PT, R33.reuse, R3, PT ;  /* 0x000000032100720c */ /* 0x040fe40003f24070 */
[-C--:B------:R-:W-:Y:S01]  /*2ea0*/  ISETP.GT.U32.AND P2, PT, R33, R123.reuse, PT ;  /* 0x0000007b2100720c */ /* 0x080fe20003f44070 */
[----:B------:R-:W-:Y:S01]  /*2eb0*/  FMUL R33, R36, UR10 ;  /* 0x0000000a24217c20 */ /* 0x000fe20008400000 */
[----:B------:R-:W-:Y:S02]  /*2ec0*/  ISETP.GT.U32.AND P0, PT, R56, R123, PT ;  /* 0x0000007b3800720c */ /* 0x000fe40003f04070 */
[C---:B------:R-:W-:Y:S01]  /*2ed0*/  ISETP.GT.U32.AND.EX P3, PT, R35.reuse, RZ, PT, P3 ;  /* 0x000000ff2300720c */ /* 0x040fe20003f64130 */
[----:B------:R-:W-:Y:S01]  /*2ee0*/  FMUL R38, R38, UR10 ;  /* 0x0000000a26267c20 */ /* 0x000fe20008400000 */
[----:B------:R-:W-:Y:S02]  /*2ef0*/  ISETP.GT.U32.AND.EX P0, PT, R35, RZ, PT, P0 ;  /* 0x000000ff2300720c */ /* 0x000fe40003f04100 */
[----:B------:R-:W-:Y:S01]  /*2f00*/  FSEL R33, R33, -INF , !P3 ;  /* 0xff80000021217808 */ /* 0x000fe20005800000 */
[----:B------:R-:W-:Y:S01]  /*2f10*/  IMAD.X R36, RZ, RZ, R24, P6 ;  /* 0x000000ffff247224 */ /* 0x000fe200030e0618 */
[----:B------:R-:W-:-:S02]  /*2f20*/  IADD3 R35, P3, PT, R80, 0x18, RZ ;  /* 0x0000001850237810 */ /* 0x000fc40007f7e0ff */
[----:B------:R-:W-:Y:S02]  /*2f30*/  FSEL R38, R38, -INF , !P0 ;  /* 0xff80000026267808 */ /* 0x000fe40004000000 */
[C---:B------:R-:W-:Y:S02]  /*2f40*/  ISETP.GT.U32.AND P0, PT, R35.reuse, R3, PT ;  /* 0x000000032300720c */ /* 0x040fe40003f04070 */
[----:B------:R-:W-:Y:S01]  /*2f50*/  ISETP.GT.U32.AND P6, PT, R35, R123, PT ;  /* 0x0000007b2300720c */ /* 0x000fe20003fc4070 */
[----:B------:R-:W-:Y:S01]  /*2f60*/  FMUL R35, R37, UR10 ;  /* 0x0000000a25237c20 */ /* 0x000fe20008400000 */
[C---:B------:R-:W-:Y:S01]  /*2f70*/  ISETP.GT.U32.AND.EX P1, PT, R36.reuse, RZ, PT, P1 ;  /* 0x000000ff2400720c */ /* 0x040fe20003f24110 */
[----:B------:R-:W-:Y:S01]  /*2f80*/  FMUL R39, R39, UR10 ;  /* 0x0000000a27277c20 */ /* 0x000fe20008400000 */
[----:B------:R-:W-:Y:S01]  /*2f90*/  ISETP.GT.U32.AND.EX P2, PT, R36, RZ, PT, P2 ;  /* 0x000000ff2400720c */ /* 0x000fe20003f44120 */
[----:B------:R-:W-:Y:S01]  /*2fa0*/  IMAD.X R37, RZ, RZ, R24, P3 ;  /* 0x000000ffff257224 */ /* 0x000fe200018e0618 */
[----:B------:R-:W-:-:S02]  /*2fb0*/  FSEL R35, R35, -INF , !P1 ;  /* 0xff80000023237808 */ /* 0x000fc40004800000 */
[----:B------:R-:W-:Y:S02]  /*2fc0*/  IADD3 R36, P1, PT, R80, 0x19, RZ ;  /* 0x0000001950247810 */ /* 0x000fe40007f3e0ff */
[----:B------:R-:W-:Y:S02]  /*2fd0*/  FSEL R39, R39, -INF , !P2 ;  /* 0xff80000027277808 */ /* 0x000fe40005000000 */
[C---:B------:R-:W-:Y:S02]  /*2fe0*/  ISETP.GT.U32.AND P2, PT, R36.reuse, R3, PT ;  /* 0x000000032400720c */ /* 0x040fe40003f44070 */
[----:B------:R-:W-:Y:S01]  /*2ff0*/  ISETP.GT.U32.AND P3, PT, R36, R123, PT ;  /* 0x0000007b2400720c */ /* 0x000fe20003f64070 */
[----:B------:R-:W-:Y:S01]  /*3000*/  FMUL R36, R40, UR10 ;  /* 0x0000000a28247c20 */ /* 0x000fe20008400000 */
[C---:B------:R-:W-:Y:S02]  /*3010*/  ISETP.GT.U32.AND.EX P0, PT, R37.reuse, RZ, PT, P0 ;  /* 0x000000ff2500720c */ /* 0x040fe40003f04100 */
[----:B------:R-:W-:Y:S01]  /*3020*/  ISETP.GT.U32.AND.EX P6, PT, R37, RZ, PT, P6 ;  /* 0x000000ff2500720c */ /* 0x000fe20003fc4160 */
[----:B------:R-:W-:Y:S01]  /*3030*/  FMUL R37, R42, UR10 ;  /* 0x0000000a2a257c20 */ /* 0x000fe20008400000 */
[----:B------:R-:W-:Y:S01]  /*3040*/  IMAD.X R42, RZ, RZ, R24, P1 ;  /* 0x000000ffff2a7224 */ /* 0x000fe200008e0618 */
[----:B------:R-:W-:Y:S01]  /*3050*/  FSEL R36, R36, -INF , !P0 ;  /* 0xff80000024247808 */ /* 0x000fe20004000000 */
[----:B------:R-:W-:Y:S01]  /*3060*/  FMUL R41, R41, UR10 ;  /* 0x0000000a29297c20 */ /* 0x000fe20008400000 */
[----:B------:R-:W-:-:S02]  /*3070*/  IADD3 R40, P0, PT, R80, 0x20, RZ ;  /* 0x0000002050287810 */ /* 0x000fc40007f1e0ff */
[----:B------:R-:W-:Y:S02]  /*3080*/  ISETP.GT.U32.AND.EX P2, PT, R42, RZ, PT, P2 ;  /* 0x000000ff2a00720c */ /* 0x000fe40003f44120 */
[----:B------:R-:W-:Y:S02]  /*3090*/  FSEL R37, R37, -INF , !P6 ;  /* 0xff80000025257808 */ /* 0x000fe40007000000 */
[----:B------:R-:W-:Y:S01]  /*30a0*/  FSEL R56, R41, -INF , !P2 ;  /* 0xff80000029387808 */ /* 0x000fe20005000000 */
[----:B------:R-:W-:Y:S01]  /*30b0*/  IMAD.X R41, RZ, RZ, R24, P0 ;  /* 0x000000ffff297224 */ /* 0x000fe200000e0618 */
[C---:B------:R-:W-:Y:S01]  /*30c0*/  ISETP.GT.U32.AND P6, PT, R40.reuse, R3, PT ;  /* 0x000000032800720c */ /* 0x040fe20003fc4070 */
[----:B------:R-:W-:Y:S01]  /*30d0*/  FMUL R43, R43, UR10 ;  /* 0x0000000a2b2b7c20 */ /* 0x000fe20008400000 */
[----:B------:R-:W-:Y:S01]  /*30e0*/  ISETP.GT.U32.AND P1, PT, R40, R123, PT ;  /* 0x0000007b2800720c */ /* 0x000fe20003f24070 */
[----:B------:R-:W-:Y:S01]  /*30f0*/  FMUL R44, R44, UR10 ;  /* 0x0000000a2c2c7c20 */ /* 0x000fe20008400000 */
[----:B------:R-:W-:-:S02]  /*3100*/  ISETP.GT.U32.AND.EX P3, PT, R42, RZ, PT, P3 ;  /* 0x000000ff2a00720c */ /* 0x000fc40003f64130 */
[----:B------:R-:W-:Y:S02]  /*3110*/  IADD3 R40, P2, PT, R80, 0x21, RZ ;  /* 0x0000002150287810 */ /* 0x000fe40007f5e0ff */
[----:B------:R-:W-:Y:S02]  /*3120*/  ISETP.GT.U32.AND.EX P6, PT, R41, RZ, PT, P6 ;  /* 0x000000ff2900720c */ /* 0x000fe40003fc4160 */
[----:B------:R-:W-:Y:S02]  /*3130*/  FSEL R74, R43, -INF , !P3 ;  /* 0xff8000002b4a7808 */ /* 0x000fe40005800000 */
[----:B------:R-:W-:Y:S01]  /*3140*/  ISETP.GT.U32.AND.EX P1, PT, R41, RZ, PT, P1 ;  /* 0x000000ff2900720c */ /* 0x000fe20003f24110 */
[----:B------:R-:W-:Y:S01]  /*3150*/  IMAD.X R41, RZ, RZ, R24, P2 ;  /* 0x000000ffff297224 */ /* 0x000fe200010e0618 */
[----:B------:R-:W-:Y:S01]  /*3160*/  ISETP.GT.U32.AND P3, PT, R40, R3, PT ;  /* 0x000000032800720c */ /* 0x000fe20003f64070 */
[----:B------:R-:W-:Y:S01]  /*3170*/  FMUL R46, R46, UR10 ;  /* 0x0000000a2e2e7c20 */ /* 0x000fe20008400000 */
[----:B------:R-:W-:-:S02]  /*3180*/  ISETP.GT.U32.AND P0, PT, R40, R123, PT ;  /* 0x0000007b2800720c */ /* 0x000fc40003f04070 */
[----:B------:R-:W-:Y:S02]  /*3190*/  FSEL R44, R44, -INF , !P6 ;  /* 0xff8000002c2c7808 */ /* 0x000fe40007000000 */
[----:B------:R-:W-:Y:S01]  /*31a0*/  IADD3 R40, P6, PT, R80, 0x28, RZ ;  /* 0x0000002850287810 */ /* 0x000fe20007fde0ff */
[----:B------:R-:W-:Y:S01]  /*31b0*/  FMUL R45, R45, UR10 ;  /* 0x0000000a2d2d7c20 */ /* 0x000fe20008400000 */
[----:B------:R-:W-:Y:S01]  /*31c0*/  FMUL R47, R47, UR10 ;  /* 0x0000000a2f2f7c20 */ /* 0x000fe20008400000 */
[C---:B------:R-:W-:Y:S02]  /*31d0*/  ISETP.GT.U32.AND.EX P3, PT, R41.reuse, RZ, PT, P3 ;  /* 0x000000ff2900720c */ /* 0x040fe40003f64130 */
[----:B------:R-:W-:Y:S01]  /*31e0*/  ISETP.GT.U32.AND.EX P0, PT, R41, RZ, PT, P0 ;  /* 0x000000ff2900720c */ /* 0x000fe20003f04100 */
[----:B------:R-:W-:Y:S01]  /*31f0*/  IMAD.X R41, RZ, RZ, R24, P6 ;  /* 0x000000ffff297224 */ /* 0x000fe200030e0618 */
[----:B------:R-:W-:Y:S02]  /*3200*/  FSEL R100, R46, -INF , !P1 ;  /* 0xff8000002e647808 */ /* 0x000fe40004800000 */
[----:B------:R-:W-:-:S02]  /*3210*/  ISETP.GT.U32.AND P1, PT, R40, R3, PT ;  /* 0x000000032800720c */ /* 0x000fc40003f24070 */
[----:B------:R-:W-:Y:S02]  /*3220*/  ISETP.GT.U32.AND P2, PT, R40, R123, PT ;  /* 0x0000007b2800720c */ /* 0x000fe40003f44070 */
[----:B------:R-:W-:Y:S02]  /*3230*/  FSEL R46, R45, -INF , !P3 ;  /* 0xff8000002d2e7808 */ /* 0x000fe40005800000 */
[----:B------:R-:W-:Y:S01]  /*3240*/  FSEL R101, R47, -INF , !P0 ;  /* 0xff8000002f657808 */ /* 0x000fe20004000000 */
[----:B------:R-:W-:Y:S01]  /*3250*/  FMUL R47, R48, UR10 ;  /* 0x0000000a302f7c20 */ /* 0x000fe20008400000 */
[----:B------:R-:W-:Y:S02]  /*3260*/  IADD3 R40, P3, PT, R80, 0x29, RZ ;  /* 0x0000002950287810 */ /* 0x000fe40007f7e0ff */
[C---:B------:R-:W-:Y:S02]  /*3270*/  ISETP.GT.U32.AND.EX P1, PT, R41.reuse, RZ, PT, P1 ;  /* 0x000000ff2900720c */ /* 0x040fe40003f24110 */
        /* <DEDUP_REMOVED lines=8> */
[C---:B------:R-:W-:Y:S02]  /*3300*/  ISETP.GT.U32.AND.EX P0, PT, R41.reuse, RZ, PT, P0 ;  /* 0x000000ff2900720c */ /* 0x040fe40003f04100 */
[----:B------:R-:W-:Y:S01]  /*3310*/  ISETP.GT.U32.AND.EX P6, PT, R41, RZ, PT, P6 ;  /* 0x000000ff2900720c */ /* 0x000fe20003fc4160 */
[----:B------:R-:W-:Y:S01]  /*3320*/  IMAD.X R41, RZ, RZ, R24, P1 ;  /* 0x000000ffff297224 */ /* 0x000fe200008e0618 */
[----:B------:R-:W-:Y:S02]  /*3330*/  FSEL R103, R50, -INF , !P2 ;  /* 0xff80000032677808 */ /* 0x000fe40005000000 */
[----:B------:R-:W-:Y:S01]  /*3340*/  ISETP.GT.U32.AND P2, PT, R40, R3, PT ;  /* 0x000000032800720c */ /* 0x000fe20003f44070 */
[----:B------:R-:W-:Y:S01]  /*3350*/  FMUL R51, R51, UR10 ;  /* 0x0000000a33337c20 */ /* 0x000fe20008400000 */
[----:B------:R-:W-:Y:S01]  /*3360*/  LOP3.LUT R109, R6, 0x40, RZ, 0x3c, !PT ;  /* 0x00000040066d7812 */ /* 0x000fe200078e3cff */
[----:B------:R-:W-:Y:S01]  /*3370*/  FMUL R50, R52, UR10 ;  /* 0x0000000a34327c20 */ /* 0x000fe20008400000 */
[----:B------:R-:W-:-:S02]  /*3380*/  ISETP.GT.U32.AND P3, PT, R40, R123, PT ;  /* 0x0000007b2800720c */ /* 0x000fc40003f64070 */
[----:B------:R-:W-:Y:S01]  /*3390*/  FSEL R49, R49, -INF , !P0 ;  /* 0xff80000031317808 */ /* 0x000fe20004000000 */
[----:B------:R-:W-:Y:S01]  /*33a0*/  STS.U8 [R6+UR7+0x4c00], R108 ;  /* 0x004c006c06007988 */ /* 0x000fe20008000007 */
[----:B------:R-:W-:Y:S02]  /*33b0*/  IADD3 R40, P0, PT, R80, 0x31, RZ ;  /* 0x0000003150287810 */ /* 0x000fe40007f1e0ff */
[C---:B------:R-:W-:Y:S01]  /*33c0*/  ISETP.GT.U32.AND.EX P2, PT, R41.reuse, RZ, PT, P2 ;  /* 0x000000ff2900720c */ /* 0x040fe20003f44120 */
[----:B----4-:R0:W-:Y:S01]  /*33d0*/  STS.U8 [R109+UR7+0x4200], R105 ;  /* 0x004200696d007988 */ /* 0x0101e20008000007 */
[----:B------:R-:W-:Y:S01]  /*33e0*/  FMUL R54, R54, UR10 ;  /* 0x0000000a36367c20 */ /* 0x000fe20008400000 */
[----:B------:R-:W-:Y:S02]  /*33f0*/  ISETP.GT.U32.AND P1, PT, R40, R123, PT ;  /* 0x0000007b2800720c */ /* 0x000fe40003f24070 */
[----:B------:R-:W-:Y:S02]  /*3400*/  ISETP.GT.U32.AND.EX P3, PT, R41, RZ, PT, P3 ;  /* 0x000000ff2900720c */ /* 0x000fe40003f64130 */
[----:B------:R-:W-:Y:S01]  /*3410*/  FSEL R50, R50, -INF , !P2 ;  /* 0xff80000032327808 */ /* 0x000fe20005000000 */
[----:B------:R-:W-:Y:S01]  /*3420*/  IMAD.X R41, RZ, RZ, R24, P0 ;  /* 0x000000ffff297224 */ /* 0x000fe200000e0618 */
[----:B0-----:R-:W-:-:S02]  /*3430*/  FSEL R105, R51, -INF , !P6 ;  /* 0xff80000033697808 */ /* 0x001fc40007000000 */
[-C--:B------:R-:W-:Y:S02]  /*3440*/  ISETP.GT.U32.AND P6, PT, R40, R3.reuse, PT ;  /* 0x000000032800720c */ /* 0x080fe40003fc4070 */
[----:B------:R-:W-:Y:S02]  /*3450*/  IADD3 R40, P2, PT, R80, 0x39, RZ ;  /* 0x0000003950287810 */ /* 0x000fe40007f5e0ff */
[----:B------:R-:W-:Y:S01]  /*3460*/  FSEL R108, R54, -INF , !P3 ;  /* 0xff800000366c7808 */ /* 0x000fe20005800000 */
[----:B------:R-:W-:Y:S01]  /*3470*/  FMUL R51, R53, UR10 ;  /* 0x0000000a35337c20 */ /* 0x000fe20008400000 */
[C---:B------:R-:W-:Y:S02]  /*3480*/  ISETP.GT.U32.AND P3, PT, R40.reuse, R3, PT ;  /* 0x000000032800720c */ /* 0x040fe40003f64070 */
[----:B------:R-:W-:Y:S01]  /*3490*/  ISETP.GT.U32.AND P0, PT, R40, R123, PT ;  /* 0x0000007b2800720c */ /* 0x000fe20003f04070 */
[----:B------:R-:W-:Y:S01]  /*34a0*/  IMAD.X R40, RZ, RZ, R24, P2 ;  /* 0x000000ffff287224 */ /* 0x000fe200010e0618 */
[----:B------:R-:W-:-:S02]  /*34b0*/  ISETP.GT.U32.AND.EX P6, PT, R41, RZ, PT, P6 ;  /* 0x000000ff2900720c */ /* 0x000fc40003fc4160 */
[----:B------:R-:W-:Y:S01]  /*34c0*/  LOP3.LUT R42, R80, 0x59, RZ, 0xfc, !PT ;  /* 0x00000059502a7812 */ /* 0x000fe200078efcff */
[----:B------:R-:W-:Y:S01]  /*34d0*/  FMUL R55, R55, UR10 ;  /* 0x0000000a37377c20 */ /* 0x000fe20008400000 */
[----:B------:R-:W-:Y:S01]  /*34e0*/  FMUL R52, R57, UR10 ;  /* 0x0000000a39347c20 */ /* 0x000fe20008400000 */
[----:B------:R-:W-:Y:S02]  /*34f0*/  FSEL R51, R51, -INF , !P6 ;  /* 0xff80000033337808 */ /* 0x000fe40007000000 */
[----:B------:R-:W-:Y:S02]  /*3500*/  ISETP.GT.U32.AND.EX P1, PT, R41, RZ, PT, P1 ;  /* 0x000000ff2900720c */ /* 0x000fe40003f24110 */
[----:B------:R-:W-:Y:S02]  /*3510*/  ISETP.GT.U32.AND.EX P3, PT, R40, RZ, PT, P3 ;  /* 0x000000ff2800720c */ /* 0x000fe40003f64130 */
[----:B------:R-:W-:Y:S02]  /*3520*/  ISETP.GT.U32.AND P6, PT, R42, R123, PT ;  /* 0x0000007b2a00720c */ /* 0x000fe40003fc4070 */
[----:B------:R-:W-:Y:S01]  /*3530*/  LOP3.LUT R41, R80, 0x58, RZ, 0xfc, !PT ;  /* 0x0000005850297812 */ /* 0x000fe200078efcff */
[----:B------:R-:W-:Y:S01]  /*3540*/  FMUL R59, R59, UR10 ;  /* 0x0000000a3b3b7c20 */ /* 0x000fe20008400000 */
[----:B------:R-:W-:Y:S01]  /*3550*/  ISETP.GT.U32.AND.EX P0, PT, R40, RZ, PT, P0 ;  /* 0x000000ff2800720c */ /* 0x000fe20003f04100 */
[----:B------:R-:W-:Y:S01]  /*3560*/  FMUL R40, R79, UR10 ;  /* 0x0000000a4f287c20 */ /* 0x000fe20008400000 */
[----:B------:R-:W-:-:S02]  /*3570*/  FSEL R57, R55, -INF , !P1 ;  /* 0xff80000037397808 */ /* 0x000fc40004800000 */
[----:B------:R-:W-:Y:S02]  /*3580*/  FSEL R52, R52, -INF , !P3 ;  /* 0xff80000034347808 */ /* 0x000fe40005800000 */
[C---:B------:R-:W-:Y:S02]  /*3590*/  ISETP.GT.U32.AND P1, PT, R41.reuse, R123, PT ;  /* 0x0000007b2900720c */ /* 0x040fe40003f24070 */
[----:B------:R-:W-:Y:S02]  /*35a0*/  ISETP.GT.U32.AND P3, PT, R41, R3, PT ;  /* 0x000000032900720c */ /* 0x000fe40003f64070 */
[----:B------:R-:W-:Y:S02]  /*35b0*/  ISETP.GT.U32.AND.EX P6, PT, R24, RZ, PT, P6 ;  /* 0x000000ff1800720c */ /* 0x000fe40003fc4160 */
[----:B------:R-:W-:Y:S02]  /*35c0*/  LOP3.LUT R41, R80, 0x51, RZ, 0xfc, !PT ;  /* 0x0000005150297812 */ /* 0x000fe400078efcff */
[----:B------:R-:W-:-:S02]  /*35d0*/  FSEL R59, R59, -INF , !P0 ;  /* 0xff8000003b3b7808 */ /* 0x000fc40004000000 */
[----:B------:R-:W-:Y:S02]  /*35e0*/  FSEL R40, R40, -INF , !P6 ;  /* 0xff80000028287808 */ /* 0x000fe40007000000 */
[C---:B------:R-:W-:Y:S02]  /*35f0*/  ISETP.GT.U32.AND P0, PT, R41.reuse, R123, PT ;  /* 0x0000007b2900720c */ /* 0x040fe40003f04070 */
[-C--:B------:R-:W-:Y:S01]  /*3600*/  ISETP.GT.U32.AND P6, PT, R41, R3.reuse, PT ;  /* 0x000000032900720c */ /* 0x080fe20003fc4070 */
[----:B------:R-:W-:Y:S01]  /*3610*/  FMUL R41, R78, UR10 ;  /* 0x0000000a4e297c20 */ /* 0x000fe20008400000 */
[----:B------:R-:W-:Y:S01]  /*3620*/  ISETP.GT.U32.AND P2, PT, R42, R3, PT ;  /* 0x000000032a00720c */ /* 0x000fe20003f44070 */
[----:B------:R-:W-:Y:S01]  /*3630*/  FMUL R42, R71, UR10 ;  /* 0x0000000a472a7c20 */ /* 0x000fe20008400000 */
[----:B------:R-:W-:Y:S02]  /*3640*/  ISETP.GT.U32.AND.EX P1, PT, R24, RZ, PT, P1 ;  /* 0x000000ff1800720c */ /* 0x000fe40003f24110 */
[----:B------:R-:W-:-:S02]  /*3650*/  LOP3.LUT R43, R80, 0x50, RZ, 0xfc, !PT ;  /* 0x00000050502b7812 */ /* 0x000fc400078efcff */
[----:B------:R-:W-:Y:S02]  /*3660*/  ISETP.GT.U32.AND.EX P0, PT, R24, RZ, PT, P0 ;  /* 0x000000ff1800720c */ /* 0x000fe40003f04100 */
[----:B------:R-:W-:Y:S02]  /*3670*/  FSEL R41, R41, -INF , !P1 ;  /* 0xff80000029297808 */ /* 0x000fe40004800000 */
[C---:B------:R-:W-:Y:S02]  /*3680*/  ISETP.GT.U32.AND P1, PT, R43.reuse, R123, PT ;  /* 0x0000007b2b00720c */ /* 0x040fe40003f24070 */
[----:B------:R-:W-:Y:S02]  /*3690*/  FSEL R42, R42, -INF , !P0 ;  /* 0xff8000002a2a7808 */ /* 0x000fe40004000000 */
[----:B------:R-:W-:Y:S01]  /*36a0*/  ISETP.GT.U32.AND P0, PT, R43, R3, PT ;  /* 0x000000032b00720c */ /* 0x000fe20003f04070 */
[----:B------:R-:W-:Y:S01]  /*36b0*/  FMUL R43, R70, UR10 ;  /* 0x0000000a462b7c20 */ /* 0x000fe20008400000 */
[----:B------:R-:W-:-:S02]  /*36c0*/  ISETP.GT.U32.AND.EX P1, PT, R24, RZ, PT, P1 ;  /* 0x000000ff1800720c */ /* 0x000fc40003f24110 */
[C---:B------:R-:W-:Y:S02]  /*36d0*/  LOP3.LUT R45, R80.reuse, 0x49, RZ, 0xfc, !PT ;  /* 0x00000049502d7812 */ /* 0x040fe400078efcff */
[----:B------:R-:W-:Y:S02]  /*36e0*/  FSEL R43, R43, -INF , !P1 ;  /* 0xff8000002b2b7808 */ /* 0x000fe40004800000 */
[----:B------:R-:W-:Y:S01]  /*36f0*/  ISETP.GT.U32.AND P1, PT, R45, R123, PT ;  /* 0x0000007b2d00720c */ /* 0x000fe20003f24070 */
[----:B------:R-:W-:Y:S01]  /*3700*/  FMUL R54, R67, UR10 ;  /* 0x0000000a43367c20 */ /* 0x000fe20008400000 */
[----:B------:R-:W-:Y:S02]  /*3710*/  LOP3.LUT R48, R80, 0x48, RZ, 0xfc, !PT ;  /* 0x0000004850307812 */ /* 0x000fe400078efcff */
[----:B------:R-:W-:Y:S01]  /*3720*/  ISETP.GT.U32.AND.EX P1, PT, R24, RZ, PT, P1 ;  /* 0x000000ff1800720c */ /* 0x000fe20003f24110 */
[----:B------:R-:W-:Y:S01]  /*3730*/  IMAD.SHL.U32 R82, R82, 0x100, RZ ;  /* 0x0000010052527824 */ /* 0x000fe200078e00ff */
[----:B------:R-:W-:-:S02]  /*3740*/  LOP3.LUT R81, R81, 0xf, RZ, 0xc0, !PT ;  /* 0x0000000f51517812 */ /* 0x000fc400078ec0ff */
[----:B------:R-:W-:Y:S02]  /*3750*/  FSEL R54, R54, -INF , !P1 ;  /* 0xff80000036367808 */ /* 0x000fe40004800000 */
[----:B------:R-:W-:Y:S01]  /*3760*/  ISETP.GT.U32.AND P1, PT, R48, R123, PT ;  /* 0x0000007b3000720c */ /* 0x000fe20003f24070 */
[----:B------:R-:W-:Y:S01]  /*3770*/  FMUL R66, R66, UR10 ;  /* 0x0000000a42427c20 */ /* 0x000fe20008400000 */
[----:B------:R-:W-:Y:S01]  /*3780*/  IMAD R81, R102, 0x10, R81 ;  /* 0x0000001066517824 */ /* 0x000fe200078e0251 */
[----:B------:R-:W-:Y:S02]  /*3790*/  LOP3.LUT R82, R82, 0xf00, RZ, 0xe2, !PT ;  /* 0x00000f0052527812 */ /* 0x000fe400078ee2ff */
[----:B------:R-:W-:Y:S02]  /*37a0*/  ISETP.GT.U32.AND.EX P1, PT, R24, RZ, PT, P1 ;  /* 0x000000ff1800720c */ /* 0x000fe40003f24110 */
[----:B------:R-:W-:Y:S02]  /*37b0*/  LOP3.LUT R53, R80, 0x41, RZ, 0xfc, !PT ;  /* 0x0000004150357812 */ /* 0x000fe400078efcff */
[----:B------:R-:W-:Y:S01]  /*37c0*/  FSEL R71, R66, -INF , !P1 ;  /* 0xff80000042477808 */ /* 0x000fe20004800000 */
[----:B------:R-:W-:Y:S01]  /*37d0*/  IMAD R55, R83, 0x1000, R82 ;  /* 0x0000100053377824 */ /* 0x000fe200078e0252 */
[----:B------:R-:W-:-:S02]  /*37e0*/  LOP3.LUT R81, R81, 0xff, RZ, 0xc0, !PT ;  /* 0x000000ff51517812 */ /* 0x000fc400078ec0ff */
[----:B------:R-:W-:Y:S01]  /*37f0*/  ISETP.GT.U32.AND P1, PT, R53, R123, PT ;  /* 0x0000007b3500720c */ /* 0x000fe20003f24070 */
[----:B------:R-:W-:Y:S01]  /*3800*/  FMUL R63, R63, UR10 ;  /* 0x0000000a3f3f7c20 */ /* 0x000fe20008400000 */
[----:B------:R-:W-:Y:S01]  /*3810*/  LOP3.LUT R80, R80, 0x40, RZ, 0xfc, !PT ;  /* 0x0000004050507812 */ /* 0x000fe200078efcff */
[----:B------:R-:W-:Y:S01]  /*3820*/  IMAD.IADD R55, R55, 0x1, R81 ;  /* 0x0000000137377824 */ /* 0x000fe200078e0251 */
[----:B------:R-:W-:-:S04]  /*3830*/  ISETP.GT.U32.AND.EX P1, PT, R24, RZ, PT, P1 ;  /* 0x000000ff1800720c */ /* 0x000fc80003f24110 */
[----:B------:R-:W-:Y:S02]  /*3840*/  FSEL R109, R63, -INF , !P1 ;  /* 0xff8000003f6d7808 */ /* 0x000fe40004800000 */
[----:B------:R-:W-:Y:S02]  /*3850*/  ISETP.GT.U32.AND P1, PT, R80, R123, PT ;  /* 0x0000007b5000720c */ /* 0x000fe40003f24070 */
[----:B------:R-:W-:Y:S01]  /*3860*/  LOP3.LUT R66, R55, 0xffff, RZ, 0xc0, !PT ;  /* 0x0000ffff37427812 */ /* 0x000fe200078ec0ff */
[----:B------:R-:W-:Y:S01]  /*3870*/  FMUL R62, R62, UR10 ;  /* 0x0000000a3e3e7c20 */ /* 0x000fe20008400000 */
[----:B------:R-:W-:Y:S02]  /*3880*/  ISETP.GT.U32.AND.EX P1, PT, R24, RZ, PT, P1 ;  /* 0x000000ff1800720c */ /* 0x000fe40003f24110 */
[----:B------:R-:W-:Y:S02]  /*3890*/  SHF.R.U32.HI R55, RZ, 0xd, R66 ;  /* 0x0000000dff377819 */ /* 0x000fe40000011642 */
[----:B------:R-:W-:-:S02]  /*38a0*/  FSEL R110, R62, -INF , !P1 ;  /* 0xff8000003e6e7808 */ /* 0x000fc40004800000 */
[----:B------:R-:W-:Y:S02]  /*38b0*/  LOP3.LUT P1, RZ, R55, 0x1, RZ, 0xc0, !PT ;  /* 0x0000000137ff7812 */ /* 0x000fe4000782c0ff */
[----:B------:R-:W-:-:S04]  /*38c0*/  FMNMX3 R55, R34, R31, R26, !PT ;  /* 0x0000001f22377276 */ /* 0x000fc8000780001a */
[----:B------:R-:W-:-:S04]  /*38d0*/  FMNMX3 R55, R55, R58, R38, !PT ;  /* 0x0000003a37377276 */ /* 0x000fc80007800026 */
[----:B------:R-:W-:-:S04]  /*38e0*/  FMNMX3 R55, R55, R39, R37, !PT ;  /* 0x0000002737377276 */ /* 0x000fc80007800025 */
[----:B------:R-:W-:Y:S01]  /*38f0*/  FMNMX3 R55, R55, R74, R100, !PT ;  /* 0x0000004a37377276 */ /* 0x000fe20007800064 */
[----:B------:R-:W-:-:S03]  /*3900*/  FMUL R86, R86, UR10 ;  /* 0x0000000a56567c20 */ /* 0x000fc60008400000 */
[----:B------:R-:W-:Y:S02]  /*3910*/  FMNMX3 R55, R55, R101, R103, !PT ;  /* 0x0000006537377276 */ /* 0x000fe40007800067 */
[----:B------:R-:W-:Y:S02]  /*3920*/  SHF.R.U32.HI R62, RZ, 0xc, R66 ;  /* 0x0000000cff3e7819 */ /* 0x000fe40000011642 */
[----:B------:R-:W-:Y:S01]  /*3930*/  FMNMX3 R55, R55, R105, R108, !PT ;  /* 0x0000006937377276 */ /* 0x000fe2000780006c */
[----:B------:R-:W-:Y:S01]  /*3940*/  FMUL R83, R87, UR10 ;  /* 0x0000000a57537c20 */ /* 0x000fe20008400000 */
[----:B------:R-:W-:Y:S02]  /*3950*/  FSEL R99, R86, -INF , !P1 ;  /* 0xff80000056637808 */ /* 0x000fe40004800000 */
[----:B------:R-:W-:Y:S02]  /*3960*/  LOP3.LUT P1, RZ, R62, 0x1, RZ, 0xc0, !PT ;  /* 0x000000013eff7812 */ /* 0x000fe4000782c0ff */
[----:B------:R-:W-:-:S02]  /*3970*/  SHF.R.U32.HI R62, RZ, 0x9, R66 ;  /* 0x00000009ff3e7819 */ /* 0x000fc40000011642 */
[----:B------:R-:W-:Y:S01]  /*3980*/  FMNMX3 R55, R55, R57, R25, !PT ;  /* 0x0000003937377276 */ /* 0x000fe20007800019 */
[----:B------:R-:W-:Y:S01]  /*3990*/  FMUL R82, R90, UR10 ;  /* 0x0000000a5a527c20 */ /* 0x000fe20008400000 */
[----:B------:R-:W-:Y:S02]  /*39a0*/  FSEL R83, R83, -INF , !P1 ;  /* 0xff80000053537808 */ /* 0x000fe40004800000 */
[----:B------:R-:W-:Y:S02]  /*39b0*/  LOP3.LUT P1, RZ, R62, 0x1, RZ, 0xc0, !PT ;  /* 0x000000013eff7812 */ /* 0x000fe4000782c0ff */
[----:B------:R-:W-:Y:S02]  /*39c0*/  FMNMX3 R55, R55, R59, R110, !PT ;  /* 0x0000003b37377276 */ /* 0x000fe4000780006e */
[----:B------:R-:W-:Y:S01]  /*39d0*/  SHF.R.U32.HI R62, RZ, 0x8, R66 ;  /* 0x00000008ff3e7819 */ /* 0x000fe20000011642 */
[----:B------:R-:W-:Y:S01]  /*39e0*/  FMUL R81, R91, UR10 ;  /* 0x0000000a5b517c20 */ /* 0x000fe20008400000 */
[----:B------:R-:W-:-:S02]  /*39f0*/  FSEL R82, R82, -INF , !P1 ;  /* 0xff80000052527808 */ /* 0x000fc40004800000 */
[----:B------:R-:W-:Y:S02]  /*3a00*/  FMNMX3 R55, R55, R109, R71, !PT ;  /* 0x0000006d37377276 */ /* 0x000fe40007800047 */
[----:B------:R-:W-:Y:S02]  /*3a10*/  LOP3.LUT P1, RZ, R62, 0x1, RZ, 0xc0, !PT ;  /* 0x000000013eff7812 */ /* 0x000fe4000782c0ff */
[----:B------:R-:W-:Y:S01]  /*3a20*/  SHF.R.U32.HI R62, RZ, 0x5, R66 ;  /* 0x00000005ff3e7819 */ /* 0x000fe20000011642 */
[----:B------:R-:W-:Y:S01]  /*3a30*/  FMUL R86, R94, UR10 ;  /* 0x0000000a5e567c20 */ /* 0x000fe20008400000 */
[----:B------:R-:W-:Y:S02]  /*3a40*/  FMNMX3 R55, R55, R54, R43, !PT ;  /* 0x0000003637377276 */ /* 0x000fe4000780002b */
[----:B------:R-:W-:Y:S02]  /*3a50*/  FSEL R81, R81, -INF , !P1 ;  /* 0xff80000051517808 */ /* 0x000fe40004800000 */
[----:B------:R-:W-:-:S02]  /*3a60*/  LOP3.LUT P1, RZ, R62, 0x1, RZ, 0xc0, !PT ;  /* 0x000000013eff7812 */ /* 0x000fc4000782c0ff */
[--C-:B------:R-:W-:Y:S02]  /*3a70*/  SHF.R.U32.HI R62, RZ, 0x4, R66.reuse ;  /* 0x00000004ff3e7819 */ /* 0x100fe40000011642 */
[----:B------:R-:W-:Y:S01]  /*3a80*/  FMNMX3 R55, R55, R42, R41, !PT ;  /* 0x0000002a37377276 */ /* 0x000fe20007800029 */
[----:B------:R-:W-:Y:S01]  /*3a90*/  FMUL R95, R95, UR10 ;  /* 0x0000000a5f5f7c20 */ /* 0x000fe20008400000 */
[----:B------:R-:W-:Y:S02]  /*3aa0*/  FSEL R86, R86, -INF , !P1 ;  /* 0xff80000056567808 */ /* 0x000fe40004800000 */
[----:B------:R-:W-:Y:S02]  /*3ab0*/  LOP3.LUT P1, RZ, R62, 0x1, RZ, 0xc0, !PT ;  /* 0x000000013eff7812 */ /* 0x000fe4000782c0ff */
[----:B------:R-:W-:Y:S02]  /*3ac0*/  SHF.R.U32.HI R62, RZ, 0x1, R66 ;  /* 0x00000001ff3e7819 */ /* 0x000fe40000011642 */
[----:B------:R-:W-:Y:S01]  /*3ad0*/  FMNMX3 R55, R55, R40, R99, !PT ;  /* 0x0000002837377276 */ /* 0x000fe20007800063 */
[----:B------:R-:W-:Y:S01]  /*3ae0*/  FMUL R98, R98, UR10 ;  /* 0x0000000a62627c20 */ /* 0x000fe20008400000 */
[----:B------:R-:W-:-:S02]  /*3af0*/  FSEL R95, R95, -INF , !P1 ;  /* 0xff8000005f5f7808 */ /* 0x000fc40004800000 */
[----:B------:R-:W-:Y:S02]  /*3b00*/  LOP3.LUT P1, RZ, R62, 0x1, RZ, 0xc0, !PT ;  /* 0x000000013eff7812 */ /* 0x000fe4000782c0ff */
[----:B------:R-:W-:Y:S02]  /*3b10*/  FMNMX3 R55, R55, R83, R82, !PT ;  /* 0x0000005337377276 */ /* 0x000fe40007800052 */
[----:B------:R-:W-:Y:S02]  /*3b20*/  FSEL R98, R98, -INF , !P1 ;  /* 0xff80000062627808 */ /* 0x000fe40004800000 */
[----:B------:R-:W-:-:S04]  /*3b30*/  FMNMX3 R55, R55, R81, R86, !PT ;  /* 0x0000005137377276 */ /* 0x000fc80007800056 */
[----:B------:R-:W-:-:S04]  /*3b40*/  FMNMX3 R55, R55, R95, R98, !PT ;  /* 0x0000005f37377276 */ /* 0x000fc80007800062 */
[----:B------:R-:W-:Y:S02]  /*3b50*/  FMNMX R62, R117, R55, !PT ;  /* 0x00000037753e7209 */ /* 0x000fe40007800000 */
[-C--:B------:R-:W-:Y:S01]  /*3b60*/  ISETP.GT.U32.AND P1, PT, R45, R3.reuse, PT ;  /* 0x000000032d00720c */ /* 0x080fe20003f24070 */
[----:B------:R-:W-:Y:S01]  /*3b70*/  FMUL R45, R77, UR10 ;  /* 0x0000000a4d2d7c20 */ /* 0x000fe20008400000 */
[----:B------:R-:W-:Y:S01]  /*3b80*/  ISETP.GT.U32.AND.EX P2, PT, R24, RZ, PT, P2 ;  /* 0x000000ff1800720c */ /* 0x000fe20003f44120 */
[----:B------:R-:W0:Y:S03]  /*3b90*/  SHFL.BFLY PT, R63, R62, 0x2, 0x1f ;  /* 0x0c401f003e3f7f89 */ /* 0x000e2600000e0000 */
[----:B------:R-:W-:Y:S02]  /*3ba0*/  FSEL R45, R45, -INF , !P2 ;  /* 0xff8000002d2d7808 */ /* 0x000fe40005000000 */
[----:B------:R-:W-:Y:S01]  /*3bb0*/  ISETP.GT.U32.AND P2, PT, R48, R3, PT ;  /* 0x000000033000720c */ /* 0x000fe20003f44070 */
[----:B------:R-:W-:Y:S01]  /*3bc0*/  FMUL R48, R76, UR10 ;  /* 0x0000000a4c307c20 */ /* 0x000fe20008400000 */
[C---:B------:R-:W-:Y:S01]  /*3bd0*/  ISETP.GT.U32.AND.EX P3, PT, R24.reuse, RZ, PT, P3 ;  /* 0x000000ff1800720c */ /* 0x040fe20003f64130 */
[----:B------:R-:W-:Y:S01]  /*3be0*/  FMUL R69, R69, UR10 ;  /* 0x0000000a45457c20 */ /* 0x000fe20008400000 */
[----:B------:R-:W-:-:S02]  /*3bf0*/  ISETP.GT.U32.AND.EX P6, PT, R24, RZ, PT, P6 ;  /* 0x000000ff1800720c */ /* 0x000fc40003fc4160 */
[----:B------:R-:W-:Y:S02]  /*3c00*/  FSEL R48, R48, -INF , !P3 ;  /* 0xff80000030307808 */ /* 0x000fe40005800000 */
[-C--:B------:R-:W-:Y:S02]  /*3c10*/  ISETP.GT.U32.AND P3, PT, R53, R3.reuse, PT ;  /* 0x000000033500720c */ /* 0x080fe40003f64070 */
[----:B------:R-:W-:Y:S02]  /*3c20*/  FSEL R53, R69, -INF , !P6 ;  /* 0xff80000045357808 */ /* 0x000fe40007000000 */
[----:B------:R-:W-:Y:S01]  /*3c30*/  ISETP.GT.U32.AND P6, PT, R80, R3, PT ;  /* 0x000000035000720c */ /* 0x000fe20003fc4070 */
[----:B------:R-:W-:Y:S01]  /*3c40*/  FMUL R55, R68, UR10 ;  /* 0x0000000a44377c20 */ /* 0x000fe20008400000 */
[C---:B------:R-:W-:Y:S02]  /*3c50*/  ISETP.GT.U32.AND.EX P0, PT, R24.reuse, RZ, PT, P0 ;  /* 0x000000ff1800720c */ /* 0x040fe40003f04100 */
[----:B------:R-:W-:-:S02]  /*3c60*/  ISETP.GT.U32.AND.EX P1, PT, R24, RZ, PT, P1 ;  /* 0x000000ff1800720c */ /* 0x000fc40003f24110 */
[C---:B------:R-:W-:Y:S02]  /*3c70*/  ISETP.GT.U32.AND.EX P2, PT, R24.reuse, RZ, PT, P2 ;  /* 0x000000ff1800720c */ /* 0x040fe40003f44120 */
[C---:B------:R-:W-:Y:S02]  /*3c80*/  ISETP.GT.U32.AND.EX P3, PT, R24.reuse, RZ, PT, P3 ;  /* 0x000000ff1800720c */ /* 0x040fe40003f64130 */
[----:B------:R-:W-:Y:S02]  /*3c90*/  ISETP.GT.U32.AND.EX P6, PT, R24, RZ, PT, P6 ;  /* 0x000000ff1800720c */ /* 0x000fe40003fc4160 */
[----:B------:R-:W-:Y:S01]  /*3ca0*/  SHF.R.U32.HI R24, RZ, 0xf, R66 ;  /* 0x0000000fff187819 */ /* 0x000fe20000011642 */
[----:B------:R-:W-:Y:S01]  /*3cb0*/  FMUL R65, R65, UR10 ;  /* 0x0000000a41417c20 */ /* 0x000fe20008400000 */
[----:B------:R-:W-:Y:S02]  /*3cc0*/  FSEL R55, R55, -INF , !P0 ;  /* 0xff80000037377808 */ /* 0x000fe40004000000 */
[----:B------:R-:W-:-:S02]  /*3cd0*/  LOP3.LUT P0, RZ, R24, 0x1, RZ, 0xc0, !PT ;  /* 0x0000000118ff7812 */ /* 0x000fc4000780c0ff */
[----:B0-----:R-:W-:Y:S02]  /*3ce0*/  FMNMX R24, R62, R63, !PT ;  /* 0x0000003f3e187209 */ /* 0x001fe40007800000 */
[----:B------:R-:W-:Y:S02]  /*3cf0*/  FSEL R62, R65, -INF , !P1 ;  /* 0xff800000413e7808 */ /* 0x000fe40004800000 */
[--C-:B------:R-:W-:Y:S01]  /*3d00*/  SHF.R.U32.HI R63, RZ, 0xe, R66.reuse ;  /* 0x0000000eff3f7819 */ /* 0x100fe20000011642 */
[----:B------:R-:W0:Y:S03]  /*3d10*/  SHFL.BFLY PT, R65, R24, 0x1, 0x1f ;  /* 0x0c201f0018417f89 */ /* 0x000e2600000e0000 */
[----:B------:R-:W-:Y:S01]  /*3d20*/  LOP3.LUT P1, RZ, R63, 0x1, RZ, 0xc0, !PT ;  /* 0x000000013fff7812 */ /* 0x000fe2000782c0ff */
[----:B------:R-:W-:Y:S01]  /*3d30*/  FMUL R63, R64, UR10 ;  /* 0x0000000a403f7c20 */ /* 0x000fe20008400000 */
[----:B------:R-:W-:Y:S01]  /*3d40*/  SHF.R.U32.HI R64, RZ, 0xb, R66 ;  /* 0x0000000bff407819 */ /* 0x000fe20000011642 */
[----:B------:R-:W-:-:S03]  /*3d50*/  FMUL R61, R61, UR10 ;  /* 0x0000000a3d3d7c20 */ /* 0x000fc60008400000 */
[----:B------:R-:W-:Y:S02]  /*3d60*/  FSEL R63, R63, -INF , !P2 ;  /* 0xff8000003f3f7808 */ /* 0x000fe40005000000 */
[----:B------:R-:W-:Y:S02]  /*3d70*/  LOP3.LUT P2, RZ, R64, 0x1, RZ, 0xc0, !PT ;  /* 0x0000000140ff7812 */ /* 0x000fe4000784c0ff */
[----:B------:R-:W-:Y:S02]  /*3d80*/  SHF.R.U32.HI R64, RZ, 0xa, R66 ;  /* 0x0000000aff407819 */ /* 0x000fe40000011642 */
[----:B------:R-:W-:Y:S02]  /*3d90*/  FSEL R61, R61, -INF , !P3 ;  /* 0xff8000003d3d7808 */ /* 0x000fe40005800000 */
[----:B------:R-:W-:Y:S02]  /*3da0*/  LOP3.LUT P3, RZ, R64, 0x1, RZ, 0xc0, !PT ;  /* 0x0000000140ff7812 */ /* 0x000fe4000786c0ff */
[----:B------:R-:W-:-:S04]  /*3db0*/  FMNMX3 R64, R30, R29, R28, !PT ;  /* 0x0000001d1e407276 */ /* 0x000fc8000780001c */
[----:B------:R-:W-:Y:S02]  /*3dc0*/  FMNMX3 R64, R64, R32, R33, !PT ;  /* 0x0000002040407276 */ /* 0x000fe40007800021 */
[----:B0-----:R-:W-:Y:S02]  /*3dd0*/  FMNMX3 R24, R24, R65, R116, !PT ;  /* 0x0000004118187276 */ /* 0x001fe40007800074 */
[----:B------:R-:W-:-:S03]  /*3de0*/  FMNMX3 R64, R64, R35, R36, !PT ;  /* 0x0000002340407276 */ /* 0x000fc60007800024 */
[----:B------:R-:W-:Y:S01]  /*3df0*/  FADD R31, R31, -R24 ;  /* 0x800000181f1f7221 */ /* 0x000fe20000000000 */
[----:B------:R-:W-:-:S03]  /*3e00*/  FMNMX3 R64, R64, R56, R44, !PT ;  /* 0x0000003840407276 */ /* 0x000fc6000780002c */
[----:B------:R-:W-:Y:S01]  /*3e10*/  FMUL R68, R31, 1.4426950216293334961 ;  /* 0x3fb8aa3b1f447820 */ /* 0x000fe20000400000 */
[----:B------:R-:W-:Y:S01]  /*3e20*/  FMNMX3 R31, R64, R46, R47, !PT ;  /* 0x0000002e401f7276 */ /* 0x000fe2000780002f */
[----:B------:R-:W-:Y:S01]  /*3e30*/  FMUL R87, R60, UR10 ;  /* 0x0000000a3c577c20 */ /* 0x000fe20008400000 */
[----:B------:R-:W-:Y:S02]  /*3e40*/  FADD R26, R26, -R24 ;  /* 0x800000181a1a7221 */ /* 0x000fe40000000000 */
[----:B------:R-:W-:Y:S02]  /*3e50*/  FMNMX3 R31, R31, R49, R50, !PT ;  /* 0x000000311f1f7276 */ /* 0x000fe40007800032 */
[----:B------:R-:W-:Y:S01]  /*3e60*/  FMUL R26, R26, 1.4426950216293334961 ;  /* 0x3fb8aa3b1a1a7820 */ /* 0x000fe20000400000 */
[----:B------:R-:W-:Y:S02]  /*3e70*/  FSEL R87, R87, -INF , !P6 ;  /* 0xff80000057577808 */ /* 0x000fe40007000000 */
[----:B------:R-:W-:Y:S01]  /*3e80*/  FMNMX3 R31, R31, R51, R27, !PT ;  /* 0x000000331f1f7276 */ /* 0x000fe2000780001b */
[----:B------:R0:W-:Y:S01]  /*3e90*/  MUFU.EX2 R69, R26 ;  /* 0x0000001a00457308 */ /* 0x0001e20000000800 */
[----:B------:R-:W-:Y:S01]  /*3ea0*/  SHF.R.U32.HI R60, RZ, 0x7, R66 ;  /* 0x00000007ff3c7819 */ /* 0x000fe20000011642 */
[----:B------:R-:W-:Y:S01]  /*3eb0*/  FMUL R76, R84, UR10 ;  /* 0x0000000a544c7c20 */ /* 0x000fe20008400000 */
[----:B0-----:R-:W-:-:S04]  /*3ec0*/  FMNMX3 R26, R31, R52, R87, !PT ;  /* 0x000000341f1a7276 */ /* 0x001fc80007800057 */
[----:B------:R-:W-:Y:S01]  /*3ed0*/  FMNMX3 R26, R26, R61, R63, !PT ;  /* 0x0000003d1a1a7276 */ /* 0x000fe2000780003f */
[----:B------:R-:W-:Y:S01]  /*3ee0*/  FMUL R75, R85, UR10 ;  /* 0x0000000a554b7c20 */ /* 0x000fe20008400000 */
[----:B------:R-:W-:Y:S02]  /*3ef0*/  LOP3.LUT P6, RZ, R60, 0x1, RZ, 0xc0, !PT ;  /* 0x000000013cff7812 */ /* 0x000fe400078cc0ff */
[----:B------:R-:W-:Y:S01]  /*3f00*/  FMNMX3 R26, R26, R62, R55, !PT ;  /* 0x0000003e1a1a7276 */ /* 0x000fe20007800037 */
[----:B------:R-:W-:Y:S01]  /*3f10*/  FMUL R73, R88, UR10 ;  /* 0x0000000a58497c20 */ /* 0x000fe20008400000 */
[----:B------:R-:W-:Y:S02]  /*3f20*/  SHF.R.U32.HI R60, RZ, 0x6, R66 ;  /* 0x00000006ff3c7819 */ /* 0x000fe40000011642 */
[----:B------:R-:W-:Y:S02]  /*3f30*/  FSEL R76, R76, -INF , !P0 ;  /* 0xff8000004c4c7808 */ /* 0x000fe40004000000 */
[----:B------:R-:W-:Y:S01]  /*3f40*/  FMNMX3 R26, R26, R53, R48, !PT ;  /* 0x000000351a1a7276 */ /* 0x000fe20007800030 */
[----:B------:R-:W-:Y:S01]  /*3f50*/  FMUL R72, R89, UR10 ;  /* 0x0000000a59487c20 */ /* 0x000fe20008400000 */
[----:B------:R-:W-:Y:S01]  /*3f60*/  LOP3.LUT P0, RZ, R60, 0x1, RZ, 0xc0, !PT ;  /* 0x000000013cff7812 */ /* 0x000fe2000780c0ff */
[----:B------:R-:W-:Y:S01]  /*3f70*/  FMUL R80, R92, UR10 ;  /* 0x0000000a5c507c20 */ /* 0x000fe20008400000 */
[----:B------:R-:W-:-:S02]  /*3f80*/  SHF.R.U32.HI R60, RZ, 0x3, R66 ;  /* 0x00000003ff3c7819 */ /* 0x000fc40000011642 */
[----:B------:R-:W-:Y:S02]  /*3f90*/  FSEL R75, R75, -INF , !P1 ;  /* 0xff8000004b4b7808 */ /* 0x000fe40004800000 */
[----:B------:R-:W-:Y:S02]  /*3fa0*/  FSEL R73, R73, -INF , !P2 ;  /* 0xff80000049497808 */ /* 0x000fe40005000000 */
[----:B------:R-:W-:Y:S01]  /*3fb0*/  FMNMX3 R26, R26, R45, R76, !PT ;  /* 0x0000002d1a1a7276 */ /* 0x000fe2000780004c */
[----:B------:R-:W-:Y:S01]  /*3fc0*/  FMUL R79, R93, UR10 ;  /* 0x0000000a5d4f7c20 */ /* 0x000fe20008400000 */
[----:B------:R-:W-:Y:S01]  /*3fd0*/  FMUL R78, R96, UR10 ;  /* 0x0000000a604e7c20 */ /* 0x000fe20008400000 */
[----:B------:R-:W-:Y:S02]  /*3fe0*/  LOP3.LUT P1, RZ, R60, 0x1, RZ, 0xc0, !PT ;  /* 0x000000013cff7812 */ /* 0x000fe4000782c0ff */
[----:B------:R-:W-:Y:S02]  /*3ff0*/  SHF.R.U32.HI R66, RZ, 0x2, R66 ;  /* 0x00000002ff427819 */ /* 0x000fe40000011642 */
[----:B------:R-:W-:-:S02]  /*4000*/  FSEL R72, R72, -INF , !P3 ;  /* 0xff80000048487808 */ /* 0x000fc40005800000 */
[----:B------:R-:W-:Y:S02]  /*4010*/  FSEL R80, R80, -INF , !P6 ;  /* 0xff80000050507808 */ /* 0x000fe40007000000 */
[----:B------:R-:W-:Y:S01]  /*4020*/  FMNMX3 R26, R26, R75, R73, !PT ;  /* 0x0000004b1a1a7276 */ /* 0x000fe20007800049 */
[----:B------:R-:W-:Y:S01]  /*4030*/  FMUL R85, R97, UR10 ;  /* 0x0000000a61557c20 */ /* 0x000fe20008400000 */
[----:B------:R-:W-:Y:S02]  /*4040*/  LOP3.LUT P2, RZ, R66, 0x1, RZ, 0xc0, !PT ;  /* 0x0000000142ff7812 */ /* 0x000fe4000784c0ff */
[----:B------:R-:W-:Y:S02]  /*4050*/  FSEL R79, R79, -INF , !P0 ;  /* 0xff8000004f4f7808 */ /* 0x000fe40004000000 */
[----:B------:R-:W-:Y:S02]  /*4060*/  FSEL R78, R78, -INF , !P1 ;  /* 0xff8000004e4e7808 */ /* 0x000fe40004800000 */
[----:B------:R-:W-:-:S02]  /*4070*/  FMNMX3 R26, R26, R72, R80, !PT ;  /* 0x000000481a1a7276 */ /* 0x000fc40007800050 */
[----:B------:R-:W-:Y:S02]  /*4080*/  FSEL R85, R85, -INF , !P2 ;  /* 0xff80000055557808 */ /* 0x000fe40005000000 */
[----:B------:R-:W-:-:S04]  /*4090*/  FMNMX3 R26, R26, R79, R78, !PT ;  /* 0x0000004f1a1a7276 */ /* 0x000fc8000780004e */
[----:B------:R-:W-:-:S05]  /*40a0*/  FMNMX R26, R85, R26, !PT ;  /* 0x0000001a551a7209 */ /* 0x000fca0007800000 */
[----:B------:R-:W0:Y:S01]  /*40b0*/  SHFL.BFLY PT, R31, R26, 0x2, 0x1f ;  /* 0x0c401f001a1f7f89 */ /* 0x000e2200000e0000 */
[----:B------:R-:W-:-:S04]  /*40c0*/  FADD R34, R34, -R24 ;  /* 0x8000001822227221 */ /* 0x000fc80000000000 */
[----:B------:R-:W-:-:S04]  /*40d0*/  FMUL R34, R34, 1.4426950216293334961 ;  /* 0x3fb8aa3b22227820 */ /* 0x000fc80000400000 */
[----:B------:R1:W-:Y:S01]  /*40e0*/  MUFU.EX2 R65, R34 ;  /* 0x0000002200417308 */ /* 0x0003e20000000800 */
[----:B0-----:R-:W-:-:S05]  /*40f0*/  FMNMX R26, R26, R31, !PT ;  /* 0x0000001f1a1a7209 */ /* 0x001fca0007800000 */
[----:B-1----:R-:W0:Y:S01]  /*4100*/  SHFL.BFLY PT, R34, R26, 0x1, 0x1f ;  /* 0x0c201f001a227f89 */ /* 0x002e2200000e0000 */
[----:B------:R-:W-:-:S04]  /*4110*/  FADD R39, R39, -R24 ;  /* 0x8000001827277221 */ /* 0x000fc80000000000 */
[----:B------:R-:W-:-:S04]  /*4120*/  FMUL R39, R39, 1.4426950216293334961 ;  /* 0x3fb8aa3b27277820 */ /* 0x000fc80000400000 */
[----:B------:R1:W-:Y:S01]  /*4130*/  MUFU.EX2 R96, R39 ;  /* 0x0000002700607308 */ /* 0x0003e20000000800 */
[----:B0-----:R-:W-:-:S05]  /*4140*/  FMNMX3 R26, R26, R34, R118, !PT ;  /* 0x000000221a1a7276 */ /* 0x001fca0007800076 */
[--C-:B------:R-:W-:Y:S01]  /*4150*/  FADD R29, R29, -R26.reuse ;  /* 0x8000001a1d1d7221 */ /* 0x100fe20000000000 */
[----:B------:R-:W-:Y:S01]  /*4160*/  FADD R30, R30, -R26 ;  /* 0x8000001a1e1e7221 */ /* 0x000fe20000000000 */
[----:B-1----:R-:W-:Y:S02]  /*4170*/  FADD R39, R57, -R24 ;  /* 0x8000001839277221 */ /* 0x002fe40000000000 */
[----:B------:R-:W-:Y:S01]  /*4180*/  FMUL R29, R29, 1.4426950216293334961 ;  /* 0x3fb8aa3b1d1d7820 */ /* 0x000fe20000400000 */
[----:B------:R-:W-:Y:S01]  /*4190*/  FADD R57, R28, -R26 ;  /* 0x8000001a1c397221 */ /* 0x000fe20000000000 */
[----:B------:R-:W-:Y:S02]  /*41a0*/  FMUL R30, R30, 1.4426950216293334961 ;  /* 0x3fb8aa3b1e1e7820 */ /* 0x000fe40000400000 */
[----:B------:R0:W-:Y:S01]  /*41b0*/  MUFU.EX2 R28, R29 ;  /* 0x0000001d001c7308 */ /* 0x0001e20000000800 */
[----:B------:R-:W-:Y:S01]  /*41c0*/  FMUL R57, R57, 1.4426950216293334961 ;  /* 0x3fb8aa3b39397820 */ /* 0x000fe20000400000 */
[----:B------:R-:W-:Y:S01]  /*41d0*/  FADD R77, R58, -R24 ;  /* 0x800000183a4d7221 */ /* 0x000fe20000000000 */
[----:B0-----:R-:W-:-:S05]  /*41e0*/  FADD R29, R32, -R26 ;  /* 0x8000001a201d7221 */ /* 0x001fca0000000000 */
[----:B------:R-:W-:Y:S01]  /*41f0*/  MUFU.EX2 R30, R30 ;  /* 0x0000001e001e7308 */ /* 0x000fe20000000800 */
[----:B------:R-:W-:Y:S01]  /*4200*/  FMUL R29, R29, 1.4426950216293334961 ;  /* 0x3fb8aa3b1d1d7820 */ /* 0x000fe20000400000 */
[----:B------:R-:W-:Y:S01]  /*4210*/  FADD R102, R100, -R24 ;  /* 0x8000001864667221 */ /* 0x000fe20000000000 */
[----:B------:R-:W-:-:S05]  /*4220*/  FMUL R77, R77, 1.4426950216293334961 ;  /* 0x3fb8aa3b4d4d7820 */ /* 0x000fca0000400000 */
[----:B------:R-:W-:Y:S01]  /*4230*/  MUFU.EX2 R32, R57 ;  /* 0x0000003900207308 */ /* 0x000fe20000000800 */
[----:B------:R-:W-:-:S07]  /*4240*/  FADD R35, R35, -R26 ;  /* 0x8000001a23237221 */ /* 0x000fce0000000000 */
[----:B------:R0:W-:Y:S01]  /*4250*/  MUFU.EX2 R100, R29 ;  /* 0x0000001d00647308 */ /* 0x0001e20000000800 */
[----:B------:R-:W-:-:S07]  /*4260*/  FADD R105, R105, -R24 ;  /* 0x8000001869697221 */ /* 0x000fce0000000000 */
[----:B------:R-:W1:Y:S01]  /*4270*/  MUFU.EX2 R68, R68 ;  /* 0x0000004400447308 */ /* 0x000e620000000800 */
[----:B------:R-:W-:Y:S01]  /*4280*/  FMUL R35, R35, 1.4426950216293334961 ;  /* 0x3fb8aa3b23237820 */ /* 0x000fe20000400000 */
[----:B------:R-:W-:-:S06]  /*4290*/  FMUL R66, R105, 1.4426950216293334961 ;  /* 0x3fb8aa3b69427820 */ /* 0x000fcc0000400000 */
[----:B------:R-:W2:Y:S01]  /*42a0*/  MUFU.EX2 R77, R77 ;  /* 0x0000004d004d7308 */ /* 0x000ea20000000800 */
[----:B------:R-:W-:Y:S01]  /*42b0*/  FADD R33, R33, -R26 ;  /* 0x8000001a21217221 */ /* 0x000fe20000000000 */
[----:B------:R-:W-:Y:S01]  /*42c0*/  FADD R103, R103, -R24 ;  /* 0x8000001867677221 */ /* 0x000fe20000000000 */
[----:B------:R-:W-:Y:S01]  /*42d0*/  FADD R46, R46, -R26 ;  /* 0x8000001a2e2e7221 */ /* 0x000fe20000000000 */
[----:B------:R-:W-:Y:S01]  /*42e0*/  FADD R71, R71, -R24 ;  /* 0x8000001847477221 */ /* 0x000fe20000000000 */
[----:B0-----:R-:W-:-:S03]  /*42f0*/  FMUL R29, R33, 1.4426950216293334961 ;  /* 0x3fb8aa3b211d7820 */ /* 0x001fc60000400000 */
[----:B------:R0:W-:Y:S01]  /*4300*/  MUFU.EX2 R105, R35 ;  /* 0x0000002300697308 */ /* 0x0001e20000000800 */
[----:B-1----:R-:W-:Y:S01]  /*4310*/  FADD R33, R65, R68 ;  /* 0x0000004441217221 */ /* 0x002fe20000000000 */
[----:B------:R-:W-:Y:S01]  /*4320*/  FMUL R67, R103, 1.4426950216293334961 ;  /* 0x3fb8aa3b67437820 */ /* 0x000fe20000400000 */
[----:B------:R-:W-:Y:S01]  /*4330*/  F2FP.SATFINITE.E4M3.F32.PACK_AB_MERGE_C R65, R68, R65, RZ ;  /* 0x000000414441723e */ /* 0x000fe200048070ff */
[----:B------:R-:W-:Y:S01]  /*4340*/  FADD R103, R44, -R26 ;  /* 0x8000001a2c677221 */ /* 0x000fe20000000000 */
[----:B0-----:R-:W-:Y:S01]  /*4350*/  FADD R35, R30, R28 ;  /* 0x0000001c1e237221 */ /* 0x001fe20000000000 */
[----:B------:R-:W-:Y:S02]  /*4360*/  F2FP.SATFINITE.E4M3.F32.PACK_AB_MERGE_C R28, R28, R30, RZ ;  /* 0x0000001e1c1c723e */ /* 0x000fe400048070ff */
[----:B------:R-:W-:Y:S01]  /*4370*/  F2FP.SATFINITE.E4M3.F32.PACK_AB_MERGE_C R30, R100, R32, RZ ;  /* 0x00000020641e723e */ /* 0x000fe200048070ff */
[----:B------:R-:W-:Y:S01]  /*4380*/  FMUL R46, R46, 1.4426950216293334961 ;  /* 0x3fb8aa3b2e2e7820 */ /* 0x000fe20000400000 */
[--C-:B------:R-:W-:Y:S01]  /*4390*/  FADD R68, R49, -R26.reuse ;  /* 0x8000001a31447221 */ /* 0x100fe20000000000 */
[----:B------:R-:W-:Y:S01]  /*43a0*/  F2FP.F16.E4M3.UNPACK_B R28, R28 ;  /* 0x0000001cff1c723e */ /* 0x000fe200020006ff */
[----:B------:R-:W-:Y:S01]  /*43b0*/  FADD R47, R47, -R26 ;  /* 0x8000001a2f2f7221 */ /* 0x000fe20000000000 */
[----:B------:R-:W-:Y:S01]  /*43c0*/  F2FP.F16.E4M3.UNPACK_B R30, R30 ;  /* 0x0000001eff1e723e */ /* 0x000fe200020006ff */
[----:B------:R-:W-:Y:S01]  /*43d0*/  FMUL R34, R71, 1.4426950216293334961 ;  /* 0x3fb8aa3b47227820 */ /* 0x000fe20000400000 */
[----:B------:R-:W-:Y:S01]  /*43e0*/  FADD R33, R69, R33 ;  /* 0x0000002145217221 */ /* 0x000fe20000000000 */
[----:B------:R-:W-:Y:S01]  /*43f0*/  FMUL R103, R103, 1.4426950216293334961 ;  /* 0x3fb8aa3b67677820 */ /* 0x000fe20000400000 */
[----:B--2---:R-:W-:Y:S01]  /*4400*/  F2FP.SATFINITE.E4M3.F32.PACK_AB_MERGE_C R69, R77, R69, RZ ;  /* 0x000000454d45723e */ /* 0x004fe200048070ff */
[----:B------:R0:W-:Y:S01]  /*4410*/  MUFU.EX2 R71, R46 ;  /* 0x0000002e00477308 */ /* 0x0001e20000000800 */
[----:B------:R-:W-:Y:S01]  /*4420*/  FMUL R68, R68, 1.4426950216293334961 ;  /* 0x3fb8aa3b44447820 */ /* 0x000fe20000400000 */
[----:B------:R-:W-:Y:S01]  /*4430*/  SEL R44, R28, R30, !P5 ;  /* 0x0000001e1c2c7207 */ /* 0x000fe20006800000 */
[--C-:B------:R-:W-:Y:S01]  /*4440*/  FADD R37, R37, -R24.reuse ;  /* 0x8000001825257221 */ /* 0x100fe20000000000 */
[----:B------:R-:W-:Y:S01]  /*4450*/  FADD R101, R101, -R24 ;  /* 0x8000001865657221 */ /* 0x000fe20000000000 */
[----:B0-----:R-:W-:Y:S01]  /*4460*/  SEL R46, R30, R28, !P5 ;  /* 0x0000001c1e2e7207 */ /* 0x001fe20006800000 */
[----:B------:R-:W-:Y:S01]  /*4470*/  FMUL R30, R47, 1.4426950216293334961 ;  /* 0x3fb8aa3b2f1e7820 */ /* 0x000fe20000400000 */
[----:B------:R-:W-:Y:S01]  /*4480*/  F2FP.F16.E4M3.UNPACK_B R47, R69 ;  /* 0x00000045ff2f723e */ /* 0x000fe200020006ff */
[--C-:B------:R-:W-:Y:S01]  /*4490*/  FADD R56, R56, -R26.reuse ;  /* 0x8000001a38387221 */ /* 0x100fe20000000000 */
[----:B------:R-:W0:Y:S01]  /*44a0*/  MUFU.EX2 R103, R103 ;  /* 0x0000006700677308 */ /* 0x000e220000000800 */
[----:B------:R-:W-:Y:S01]  /*44b0*/  FADD R36, R36, -R26 ;  /* 0x8000001a24247221 */ /* 0x000fe20000000000 */
[----:B------:R-:W-:Y:S01]  /*44c0*/  FMUL R37, R37, 1.4426950216293334961 ;  /* 0x3fb8aa3b25257820 */ /* 0x000fe20000400000 */
[----:B------:R-:W-:Y:S01]  /*44d0*/  FMUL R102, R102, 1.4426950216293334961 ;  /* 0x3fb8aa3b66667820 */ /* 0x000fe20000400000 */
[----:B------:R-:W-:-:S04]  /*44e0*/  FMUL R70, R101, 1.4426950216293334961 ;  /* 0x3fb8aa3b65467820 */ /* 0x000fc80000400000 */
[----:B------:R-:W-:Y:S01]  /*44f0*/  MUFU.EX2 R69, R30 ;  /* 0x0000001e00457308 */ /* 0x000fe20000000800 */
[----:B------:R-:W-:Y:S01]  /*4500*/  FADD R109, R109, -R24 ;  /* 0x800000186d6d7221 */ /* 0x000fe20000000000 */
[----:B------:R-:W-:Y:S01]  /*4510*/  FMUL R56, R56, 1.4426950216293334961 ;  /* 0x3fb8aa3b38387820 */ /* 0x000fe20000400000 */
[----:B------:R-:W-:-:S05]  /*4520*/  F2FP.F16.E4M3.UNPACK_B R65, R65 ;  /* 0x00000041ff41723e */ /* 0x000fca00020006ff */
[----:B------:R-:W1:Y:S01]  /*4530*/  MUFU.EX2 R68, R68 ;  /* 0x0000004400447308 */ /* 0x000e620000000800 */
[----:B------:R-:W-:Y:S01]  /*4540*/  FMUL R36, R36, 1.4426950216293334961 ;  /* 0x3fb8aa3b24247820 */ /* 0x000fe20000400000 */
[----:B------:R-:W-:Y:S01]  /*4550*/  FADD R35, R32, R35 ;  /* 0x0000002320237221 */ /* 0x000fe20000000000 */
[----:B------:R-:W-:Y:S01]  /*4560*/  SEL R57, R65, R47, !P5 ;  /* 0x0000002f41397207 */ /* 0x000fe20006800000 */
[----:B------:R-:W-:Y:S01]  /*4570*/  FADD R32, R77, R33 ;  /* 0x000000214d207221 */ /* 0x000fe20000000000 */
[----:B------:R-:W-:Y:S01]  /*4580*/  SEL R47, R47, R65, !P5 ;  /* 0x000000412f2f7207 */ /* 0x000fe20006800000 */
[--C-:B------:R-:W-:Y:S02]  /*4590*/  FADD R38, R38, -R24.reuse ;  /* 0x8000001826267221 */ /* 0x100fe40000000000 */
[----:B------:R2:W-:Y:S01]  /*45a0*/  MUFU.EX2 R60, R37 ;  /* 0x00000025003c7308 */ /* 0x0005e20000000800 */
[----:B------:R-:W-:Y:S01]  /*45b0*/  FADD R74, R74, -R24 ;  /* 0x800000184a4a7221 */ /* 0x000fe20000000000 */
[--C-:B------:R-:W-:Y:S01]  /*45c0*/  FADD R65, R50, -R26.reuse ;  /* 0x8000001a32417221 */ /* 0x100fe20000000000 */
[--C-:B------:R-:W-:Y:S01]  /*45d0*/  FADD R77, R27, -R26.reuse ;  /* 0x8000001a1b4d7221 */ /* 0x100fe20000000000 */
[--C-:B------:R-:W-:Y:S01]  /*45e0*/  FADD R33, R51, -R26.reuse ;  /* 0x8000001a33217221 */ /* 0x100fe20000000000 */
[----:B------:R-:W-:-:S03]  /*45f0*/  FADD R52, R52, -R26 ;  /* 0x8000001a34347221 */ /* 0x000fc60000000000 */
[----:B------:R-:W-:Y:S01]  /*4600*/  MUFU.EX2 R102, R102 ;  /* 0x0000006600667308 */ /* 0x000fe20000000800 */
[----:B--2---:R-:W-:Y:S01]  /*4610*/  FMUL R37, R109, 1.4426950216293334961 ;  /* 0x3fb8aa3b6d257820 */ /* 0x004fe20000400000 */
[----:B------:R-:W-:Y:S01]  /*4620*/  FMUL R97, R38, 1.4426950216293334961 ;  /* 0x3fb8aa3b26617820 */ /* 0x000fe20000400000 */
[----:B------:R-:W-:Y:S01]  /*4630*/  FMUL R58, R74, 1.4426950216293334961 ;  /* 0x3fb8aa3b4a3a7820 */ /* 0x000fe20000400000 */
[----:B------:R-:W-:-:S04]  /*4640*/  FMUL R65, R65, 1.4426950216293334961 ;  /* 0x3fb8aa3b41417820 */ /* 0x000fc80000400000 */
[----:B------:R-:W-:Y:S01]  /*4650*/  MUFU.EX2 R70, R70 ;  /* 0x0000004600467308 */ /* 0x000fe20000000800 */
[----:B------:R-:W-:Y:S01]  /*4660*/  FMUL R77, R77, 1.4426950216293334961 ;  /* 0x3fb8aa3b4d4d7820 */ /* 0x000fe20000400000 */
[----:B------:R-:W-:-:S06]  /*4670*/  FMUL R33, R33, 1.4426950216293334961 ;  /* 0x3fb8aa3b21217820 */ /* 0x000fcc0000400000 */
[----:B------:R-:W-:Y:S01]  /*4680*/  MUFU.EX2 R67, R67 ;  /* 0x0000004300437308 */ /* 0x000fe20000000800 */
[----:B------:R-:W-:-:S07]  /*4690*/  FMUL R52, R52, 1.4426950216293334961 ;  /* 0x3fb8aa3b34347820 */ /* 0x000fce0000400000 */
[----:B------:R-:W-:Y:S01]  /*46a0*/  MUFU.EX2 R66, R66 ;  /* 0x0000004200427308 */ /* 0x000fe20000000800 */
[----:B0-----:R-:W-:-:S07]  /*46b0*/  F2FP.SATFINITE.E4M3.F32.PACK_AB_MERGE_C R93, R71, R103, RZ ;  /* 0x00000067475d723e */ /* 0x001fce00048070ff */
[----:B------:R-:W0:Y:S01]  /*46c0*/  MUFU.EX2 R29, R29 ;  /* 0x0000001d001d7308 */ /* 0x000e220000000800 */
[----:B-1----:R-:W-:-:S07]  /*46d0*/  F2FP.SATFINITE.E4M3.F32.PACK_AB_MERGE_C R27, R68, R69, RZ ;  /* 0x00000045441b723e */ /* 0x002fce00048070ff */
[----:B------:R-:W-:Y:S08]  /*46e0*/  MUFU.EX2 R109, R36 ;  /* 0x00000024006d7308 */ /* 0x000ff00000000800 */
[----:B------:R-:W1:Y:S01]  /*46f0*/  MUFU.EX2 R56, R56 ;  /* 0x0000003800387308 */ /* 0x000e620000000800 */
[--C-:B------:R-:W-:Y:S01]  /*4700*/  FADD R108, R108, -R24.reuse ;  /* 0x800000186c6c7221 */ /* 0x100fe20000000000 */
[--C-:B------:R-:W-:Y:S01]  /*4710*/  FADD R59, R59, -R24.reuse ;  /* 0x800000183b3b7221 */ /* 0x100fe20000000000 */
[----:B------:R-:W-:Y:S01]  /*4720*/  F2FP.F16.E4M3.UNPACK_B R93, R93 ;  /* 0x0000005dff5d723e */ /* 0x000fe200020006ff */
[----:B------:R-:W-:Y:S01]  /*4730*/  FADD R25, R25, -R24 ;  /* 0x8000001819197221 */ /* 0x000fe20000000000 */
[----:B------:R-:W-:-:S03]  /*4740*/  F2FP.F16.E4M3.UNPACK_B R27, R27 ;  /* 0x0000001bff1b723e */ /* 0x000fc600020006ff */
[----:B------:R-:W2:Y:S01]  /*4750*/  MUFU.EX2 R97, R97 ;  /* 0x0000006100617308 */ /* 0x000ea20000000800 */
[----:B------:R-:W-:Y:S01]  /*4760*/  FMUL R64, R108, 1.4426950216293334961 ;  /* 0x3fb8aa3b6c407820 */ /* 0x000fe20000400000 */
[----:B------:R-:W-:Y:S01]  /*4770*/  FMUL R39, R39, 1.4426950216293334961 ;  /* 0x3fb8aa3b27277820 */ /* 0x000fe20000400000 */
[----:B------:R-:W-:-:S05]  /*4780*/  FMUL R31, R59, 1.4426950216293334961 ;  /* 0x3fb8aa3b3b1f7820 */ /* 0x000fca0000400000 */
[----:B------:R-:W4:Y:S01]  /*4790*/  MUFU.EX2 R58, R58 ;  /* 0x0000003a003a7308 */ /* 0x000f220000000800 */
[----:B------:R-:W-:Y:S01]  /*47a0*/  SEL R94, R93, R27, !P5 ;  /* 0x0000001b5d5e7207 */ /* 0x000fe20006800000 */
[----:B------:R-:W-:-:S06]  /*47b0*/  FMUL R25, R25, 1.4426950216293334961 ;  /* 0x3fb8aa3b19197820 */ /* 0x000fcc0000400000 */
[----:B------:R-:W-:Y:S01]  /*47c0*/  MUFU.EX2 R65, R65 ;  /* 0x0000004100417308 */ /* 0x000fe20000000800 */
[----:B------:R-:W-:-:S07]  /*47d0*/  SEL R93, R27, R93, !P5 ;  /* 0x0000005d1b5d7207 */ /* 0x000fce0006800000 */
[----:B------:R-:W2:Y:S01]  /*47e0*/  MUFU.EX2 R74, R33 ;  /* 0x00000021004a7308 */ /* 0x000ea20000000800 */
[----:B0-----:R-:W-:-:S07]  /*47f0*/  F2FP.SATFINITE.E4M3.F32.PACK_AB_MERGE_C R49, R105, R29, RZ ;  /* 0x0000001d6931723e */ /* 0x001fce00048070ff */
[----:B------:R-:W-:Y:S01]  /*4800*/  MUFU.EX2 R77, R77 ;  /* 0x0000004d004d7308 */ /* 0x000fe20000000800 */
[----:B-1----:R-:W-:-:S07]  /*4810*/  F2FP.SATFINITE.E4M3.F32.PACK_AB_MERGE_C R28, R56, R109, RZ ;  /* 0x0000006d381c723e */ /* 0x002fce00048070ff */
[----:B------:R-:W0:Y:S01]  /*4820*/  MUFU.EX2 R84, R52 ;  /* 0x0000003400547308 */ /* 0x000e220000000800 */
[----:B------:R-:W-:Y:S02]  /*4830*/  F2FP.SATFINITE.E4M3.F32.PACK_AB_MERGE_C R91, R70, R102, RZ ;  /* 0x00000066465b723e */ /* 0x000fe400048070ff */
[----:B------:R-:W-:Y:S02]  /*4840*/  F2FP.SATFINITE.E4M3.F32.PACK_AB_MERGE_C R27, R66, R67, RZ ;  /* 0x00000043421b723e */ /* 0x000fe400048070ff */
[----:B------:R-:W-:Y:S02]  /*4850*/  F2FP.F16.E4M3.UNPACK_B R49, R49 ;  /* 0x00000031ff31723e */ /* 0x000fe400020006ff */
[----:B------:R-:W-:Y:S01]  /*4860*/  F2FP.F16.E4M3.UNPACK_B R28, R28 ;  /* 0x0000001cff1c723e */ /* 0x000fe200020006ff */
[----:B------:R-:W-:Y:S01]  /*4870*/  MUFU.EX2 R64, R64 ;  /* 0x0000004000407308 */ /* 0x000fe20000000800 */
[----:B------:R-:W-:Y:S02]  /*4880*/  F2FP.F16.E4M3.UNPACK_B R91, R91 ;  /* 0x0000005bff5b723e */ /* 0x000fe400020006ff */
[----:B------:R-:W-:-:S05]  /*4890*/  F2FP.F16.E4M3.UNPACK_B R27, R27 ;  /* 0x0000001bff1b723e */ /* 0x000fca00020006ff */
[----:B------:R-:W1:Y:S01]  /*48a0*/  MUFU.EX2 R39, R39 ;  /* 0x0000002700277308 */ /* 0x000e620000000800 */
[----:B------:R-:W-:Y:S02]  /*48b0*/  SEL R59, R49, R28, !P5 ;  /* 0x0000001c313b7207 */ /* 0x000fe40006800000 */
[----:B------:R-:W-:-:S05]  /*48c0*/  SEL R92, R91, R27, !P5 ;  /* 0x0000001b5b5c7207 */ /* 0x000fca0006800000 */
[----:B------:R-:W-:Y:S01]  /*48d0*/  MUFU.EX2 R38, R25 ;  /* 0x0000001900267308 */ /* 0x000fe20000000800 */
[----:B------:R-:W-:-:S07]  /*48e0*/  SEL R49, R28, R49, !P5 ;  /* 0x000000311c317207 */ /* 0x000fce0006800000 */
[----:B------:R-:W1:Y:S01]  /*48f0*/  MUFU.EX2 R31, R31 ;  /* 0x0000001f001f7308 */ /* 0x000e620000000800 */
[----:B------:R-:W-:Y:S02]  /*4900*/  SEL R91, R27, R91, !P5 ;  /* 0x0000005b1b5b7207 */ /* 0x000fe40006800000 */
[----:B--2---:R-:W-:Y:S02]  /*4910*/  F2FP.SATFINITE.E4M3.F32.PACK_AB_MERGE_C R28, R96, R97, RZ ;  /* 0x00000061601c723e */ /* 0x004fe400048070ff */
[----:B----4-:R-:W-:Y:S02]  /*4920*/  F2FP.SATFINITE.E4M3.F32.PACK_AB_MERGE_C R30, R58, R60, RZ ;  /* 0x0000003c3a1e723e */ /* 0x010fe400048070ff */
[----:B------:R-:W-:Y:S02]  /*4930*/  F2FP.SATFINITE.E4M3.F32.PACK_AB_MERGE_C R89, R74, R65, RZ ;  /* 0x000000414a59723e */ /* 0x000fe400048070ff */
[----:B0-----:R-:W-:Y:S01]  /*4940*/  F2FP.SATFINITE.E4M3.F32.PACK_AB_MERGE_C R27, R84, R77, RZ ;  /* 0x0000004d541b723e */ /* 0x001fe200048070ff */
[----:B------:R-:W-:Y:S01]  /*4950*/  FADD R87, R87, -R26 ;  /* 0x8000001a57577221 */ /* 0x000fe20000000000 */
[----:B------:R-:W-:-:S02]  /*4960*/  F2FP.F16.E4M3.UNPACK_B R28, R28 ;  /* 0x0000001cff1c723e */ /* 0x000fc400020006ff */
[----:B------:R-:W-:Y:S02]  /*4970*/  F2FP.F16.E4M3.UNPACK_B R30, R30 ;  /* 0x0000001eff1e723e */ /* 0x000fe400020006ff */
[----:B------:R-:W-:Y:S02]  /*4980*/  F2FP.F16.E4M3.UNPACK_B R89, R89 ;  /* 0x00000059ff59723e */ /* 0x000fe400020006ff */
[----:B------:R-:W-:Y:S02]  /*4990*/  F2FP.F16.E4M3.UNPACK_B R27, R27 ;  /* 0x0000001bff1b723e */ /* 0x000fe400020006ff */
[----:B------:R-:W-:Y:S02]  /*49a0*/  SEL R50, R28, R30, !P5 ;  /* 0x0000001e1c327207 */ /* 0x000fe40006800000 */
[----:B------:R-:W-:Y:S01]  /*49b0*/  SEL R51, R30, R28, !P5 ;  /* 0x0000001c1e337207 */ /* 0x000fe20006800000 */
[----:B------:R-:W-:Y:S01]  /*49c0*/  FMUL R28, R87, 1.4426950216293334961 ;  /* 0x3fb8aa3b571c7820 */ /* 0x000fe20000400000 */
[----:B------:R-:W-:-:S02]  /*49d0*/  SEL R90, R89, R27, !P5 ;  /* 0x0000001b595a7207 */ /* 0x000fc40006800000 */
[----:B------:R-:W-:Y:S02]  /*49e0*/  SEL R89, R27, R89, !P5 ;  /* 0x000000591b597207 */ /* 0x000fe40006800000 */
[----:B-1----:R-:W-:Y:S02]  /*49f0*/  F2FP.SATFINITE.E4M3.F32.PACK_AB_MERGE_C R87, R39, R64, RZ ;  /* 0x000000402757723e */ /* 0x002fe400048070ff */
[----:B------:R-:W-:Y:S02]  /*4a00*/  F2FP.SATFINITE.E4M3.F32.PACK_AB_MERGE_C R27, R31, R38, RZ ;  /* 0x000000261f1b723e */ /* 0x000fe400048070ff */
[----:B------:R-:W-:Y:S02]  /*4a10*/  F2FP.F16.E4M3.UNPACK_B R87, R87 ;  /* 0x00000057ff57723e */ /* 0x000fe400020006ff */
[----:B------:R-:W-:Y:S01]  /*4a20*/  F2FP.F16.E4M3.UNPACK_B R27, R27 ;  /* 0x0000001bff1b723e */ /* 0x000fe200020006ff */
[--C-:B------:R-:W-:Y:S01]  /*4a30*/  FADD R43, R43, -R24.reuse ;  /* 0x800000182b2b7221 */ /* 0x100fe20000000000 */
[--C-:B------:R-:W-:Y:S01]  /*4a40*/  FADD R110, R110, -R24.reuse ;  /* 0x800000186e6e7221 */ /* 0x100fe20000000000 */
[----:B------:R-:W-:Y:S01]  /*4a50*/  FADD R36, R54, -R24 ;  /* 0x8000001836247221 */ /* 0x000fe20000000000 */
[----:B------:R-:W-:-:S02]  /*4a60*/  SEL R88, R87, R27, !P5 ;  /* 0x0000001b57587207 */ /* 0x000fc40006800000 */
[----:B------:R-:W-:Y:S01]  /*4a70*/  SEL R87, R27, R87, !P5 ;  /* 0x000000571b577207 */ /* 0x000fe20006800000 */
[----:B------:R-:W-:Y:S01]  /*4a80*/  FMUL R27, R43, 1.4426950216293334961 ;  /* 0x3fb8aa3b2b1b7820 */ /* 0x000fe20000400000 */
[----:B------:R-:W-:Y:S01]  /*4a90*/  FMUL R25, R110, 1.4426950216293334961 ;  /* 0x3fb8aa3b6e197820 */ /* 0x000fe20000400000 */
[----:B------:R-:W-:Y:S01]  /*4aa0*/  FMUL R36, R36, 1.4426950216293334961 ;  /* 0x3fb8aa3b24247820 */ /* 0x000fe20000400000 */
[----:B------:R-:W-:Y:S01]  /*4ab0*/  FADD R43, R42, -R24 ;  /* 0x800000182a2b7221 */ /* 0x000fe20000000000 */
[----:B------:R-:W-:Y:S01]  /*4ac0*/  FADD R100, R100, R35 ;  /* 0x0000002364647221 */ /* 0x000fe20000000000 */
[----:B------:R-:W-:Y:S02]  /*4ad0*/  FADD R42, R97, R32 ;  /* 0x00000020612a7221 */ /* 0x000fe40000000000 */
[----:B------:R-:W-:Y:S01]  /*4ae0*/  FMUL R32, R43, 1.4426950216293334961 ;  /* 0x3fb8aa3b2b207820 */ /* 0x000fe20000400000 */
[----:B------:R-:W-:Y:S01]  /*4af0*/  FADD R43, R41, -R24 ;  /* 0x80000018292b7221 */ /* 0x000fe20000000000 */
[----:B------:R-:W-:Y:S01]  /*4b00*/  MUFU.EX2 R25, R25 ;  /* 0x0000001900197308 */ /* 0x000fe20000000800 */
[----:B------:R-:W-:Y:S01]  /*4b10*/  FADD R41, R29, R100 ;  /* 0x000000641d297221 */ /* 0x000fe20000000000 */
[----:B------:R-:W-:Y:S01]  /*4b20*/  FADD R40, R40, -R24 ;  /* 0x8000001828287221 */ /* 0x000fe20000000000 */
[--C-:B------:R-:W-:Y:S01]  /*4b30*/  FADD R29, R55, -R26.reuse ;  /* 0x8000001a371d7221 */ /* 0x100fe20000000000 */
[--C-:B------:R-:W-:Y:S01]  /*4b40*/  FADD R53, R53, -R26.reuse ;  /* 0x8000001a35357221 */ /* 0x100fe20000000000 */
[----:B------:R-:W-:-:S03]  /*4b50*/  FADD R48, R48, -R26 ;  /* 0x8000001a30307221 */ /* 0x000fc60000000000 */
[----:B------:R-:W0:Y:S01]  /*4b60*/  MUFU.EX2 R37, R37 ;  /* 0x0000002500257308 */ /* 0x000e220000000800 */
[----:B------:R-:W-:Y:S01]  /*4b70*/  FADD R42, R96, R42 ;  /* 0x0000002a602a7221 */ /* 0x000fe20000000000 */
[----:B------:R-:W-:Y:S01]  /*4b80*/  FADD R45, R45, -R26 ;  /* 0x8000001a2d2d7221 */ /* 0x000fe20000000000 */
[----:B------:R-:W-:-:S05]  /*4b90*/  FMUL R96, R40, 1.4426950216293334961 ;  /* 0x3fb8aa3b28607820 */ /* 0x000fca0000400000 */
[----:B------:R-:W-:Y:S01]  /*4ba0*/  MUFU.EX2 R34, R34 ;  /* 0x0000002200227308 */ /* 0x000fe20000000800 */
[----:B------:R-:W-:Y:S01]  /*4bb0*/  FMUL R29, R29, 1.4426950216293334961 ;  /* 0x3fb8aa3b1d1d7820 */ /* 0x000fe20000400000 */
[----:B------:R-:W-:-:S06]  /*4bc0*/  FMUL R43, R43, 1.4426950216293334961 ;  /* 0x3fb8aa3b2b2b7820 */ /* 0x000fcc0000400000 */
[----:B------:R-:W1:Y:S01]  /*4bd0*/  MUFU.EX2 R36, R36 ;  /* 0x0000002400247308 */ /* 0x000e620000000800 */
[----:B------:R-:W-:Y:S01]  /*4be0*/  FMUL R53, R53, 1.4426950216293334961 ;  /* 0x3fb8aa3b35357820 */ /* 0x000fe20000400000 */
[----:B------:R-:W-:Y:S01]  /*4bf0*/  FMUL R48, R48, 1.4426950216293334961 ;  /* 0x3fb8aa3b30307820 */ /* 0x000fe20000400000 */
[----:B------:R-:W-:Y:S01]  /*4c00*/  FMUL R45, R45, 1.4426950216293334961 ;  /* 0x3fb8aa3b2d2d7820 */ /* 0x000fe20000400000 */
[----:B------:R-:W-:-:S04]  /*4c10*/  FADD R41, R105, R41 ;  /* 0x0000002969297221 */ /* 0x000fc80000000000 */
[----:B------:R-:W-:Y:S01]  /*4c20*/  MUFU.EX2 R27, R27 ;  /* 0x0000001b001b7308 */ /* 0x000fe20000000800 */
[----:B0-----:R-:W-:-:S07]  /*4c30*/  F2FP.SATFINITE.E4M3.F32.PACK_AB_MERGE_C R113, R37, R25, RZ ;  /* 0x000000192571723e */ /* 0x001fce00048070ff */
[----:B------:R-:W0:Y:S01]  /*4c40*/  MUFU.EX2 R32, R32 ;  /* 0x0000002000207308 */ /* 0x000e220000000800 */
[----:B-1----:R-:W-:-:S07]  /*4c50*/  F2FP.SATFINITE.E4M3.F32.PACK_AB_MERGE_C R40, R36, R34, RZ ;  /* 0x000000222428723e */ /* 0x002fce00048070ff */
[----:B------:R-:W-:Y:S08]  /*4c60*/  MUFU.EX2 R97, R43 ;  /* 0x0000002b00617308 */ /* 0x000ff00000000800 */
[----:B------:R-:W1:Y:S08]  /*4c70*/  MUFU.EX2 R96, R96 ;  /* 0x0000006000607308 */ /* 0x000e700000000800 */
[----:B------:R-:W-:Y:S08]  /*4c80*/  MUFU.EX2 R29, R29 ;  /* 0x0000001d001d7308 */ /* 0x000ff00000000800 */
[----:B------:R-:W2:Y:S08]  /*4c90*/  MUFU.EX2 R101, R53 ;  /* 0x0000003500657308 */ /* 0x000eb00000000800 */
[----:B------:R-:W-:Y:S08]  /*4ca0*/  MUFU.EX2 R100, R48 ;  /* 0x0000003000647308 */ /* 0x000ff00000000800 */
[----:B------:R-:W4:Y:S01]  /*4cb0*/  MUFU.EX2 R105, R45 ;  /* 0x0000002d00697308 */ /* 0x000f220000000800 */
[----:B------:R-:W-:-:S02]  /*4cc0*/  F2FP.F16.E4M3.UNPACK_B R113, R113 ;  /* 0x00000071ff71723e */ /* 0x000fc400020006ff */
[----:B------:R-:W-:Y:S01]  /*4cd0*/  F2FP.F16.E4M3.UNPACK_B R40, R40 ;  /* 0x00000028ff28723e */ /* 0x000fe200020006ff */
[----:B------:R-:W-:Y:S01]  /*4ce0*/  FADD R41, R109, R41 ;  /* 0x000000296d297221 */ /* 0x000fe20000000000 */
[----:B------:R-:W-:Y:S01]  /*4cf0*/  LOP3.LUT R54, R6, 0x40, RZ, 0x3c, !PT ;  /* 0x0000004006367812 */ /* 0x000fe200078e3cff */
[--C-:B------:R-:W-:Y:S01]  /*4d00*/  FADD R30, R61, -R26.reuse ;  /* 0x8000001a3d1e7221 */ /* 0x100fe20000000000 */
[----:B------:R-:W-:Y:S01]  /*4d10*/  SEL R109, R113, R40, !P5 ;  /* 0x00000028716d7207 */ /* 0x000fe20006800000 */
[--C-:B------:R-:W-:Y:S01]  /*4d20*/  FADD R63, R63, -R26.reuse ;  /* 0x8000001a3f3f7221 */ /* 0x100fe20000000000 */
[----:B------:R-:W-:Y:S01]  /*4d30*/  FADD R33, R62, -R26 ;  /* 0x8000001a3e217221 */ /* 0x000fe20000000000 */
[----:B------:R-:W-:Y:S01]  /*4d40*/  SEL R113, R40, R113, !P5 ;  /* 0x0000007128717207 */ /* 0x000fe20006800000 */
[----:B------:R-:W-:Y:S01]  /*4d50*/  FADD R56, R56, R41 ;  /* 0x0000002938387221 */ /* 0x000fe20000000000 */
[----:B0-----:R-:W-:Y:S02]  /*4d60*/  F2FP.SATFINITE.E4M3.F32.PACK_AB_MERGE_C R115, R32, R27, RZ ;  /* 0x0000001b2073723e */ /* 0x001fe400048070ff */
[----:B-1----:R-:W-:-:S02]  /*4d70*/  F2FP.SATFINITE.E4M3.F32.PACK_AB_MERGE_C R40, R96, R97, RZ ;  /* 0x000000616028723e */ /* 0x002fc400048070ff */
[----:B--2---:R-:W-:Y:S02]  /*4d80*/  F2FP.SATFINITE.E4M3.F32.PACK_AB_MERGE_C R114, R101, R29, RZ ;  /* 0x0000001d6572723e */ /* 0x004fe400048070ff */
[----:B----4-:R-:W-:Y:S01]  /*4d90*/  F2FP.SATFINITE.E4M3.F32.PACK_AB_MERGE_C R41, R105, R100, RZ ;  /* 0x000000646929723e */ /* 0x010fe200048070ff */
[----:B------:R-:W-:Y:S01]  /*4da0*/  FMUL R30, R30, 1.4426950216293334961 ;  /* 0x3fb8aa3b1e1e7820 */ /* 0x000fe20000400000 */
[----:B------:R-:W-:Y:S01]  /*4db0*/  FMUL R35, R63, 1.4426950216293334961 ;  /* 0x3fb8aa3b3f237820 */ /* 0x000fe20000400000 */
[----:B------:R-:W-:Y:S01]  /*4dc0*/  FMUL R33, R33, 1.4426950216293334961 ;  /* 0x3fb8aa3b21217820 */ /* 0x000fe20000400000 */
[----:B-----5:R0:W-:Y:S01]  /*4dd0*/  STS.U8 [R54+UR7+0x4600], R107 ;  /* 0x0046006b36007988 */ /* 0x0201e20008000007 */
[----:B------:R-:W-:Y:S02]  /*4de0*/  F2FP.F16.E4M3.UNPACK_B R115, R115 ;  /* 0x00000073ff73723e */ /* 0x000fe400020006ff */
[----:B------:R-:W-:Y:S02]  /*4df0*/  F2FP.F16.E4M3.UNPACK_B R40, R40 ;  /* 0x00000028ff28723e */ /* 0x000fe400020006ff */
[----:B------:R-:W-:-:S02]  /*4e00*/  F2FP.F16.E4M3.UNPACK_B R114, R114 ;  /* 0x00000072ff72723e */ /* 0x000fc400020006ff */
[----:B------:R-:W-:Y:S02]  /*4e10*/  F2FP.F16.E4M3.UNPACK_B R41, R41 ;  /* 0x00000029ff29723e */ /* 0x000fe400020006ff */
[----:B0-----:R-:W-:Y:S01]  /*4e20*/  LOP3.LUT R107, R4, 0x1, RZ, 0x3c, !PT ;  /* 0x00000001046b7812 */ /* 0x001fe200078e3cff */
[----:B------:R-:W-:Y:S01]  /*4e30*/  MUFU.EX2 R28, R28 ;  /* 0x0000001c001c7308 */ /* 0x000fe20000000800 */
[----:B------:R-:W-:Y:S01]  /*4e40*/  SEL R111, R115, R40, !P5 ;  /* 0x00000028736f7207 */ /* 0x000fe20006800000 */
[----:B------:R-:W-:Y:S01]  /*4e50*/  SHFL.IDX PT, R48, R44, R4, 0x1f ;  /* 0x00001f042c307589 */ /* 0x000fe200000e0000 */
[----:B------:R-:W-:Y:S02]  /*4e60*/  SEL R110, R114, R41, !P5 ;  /* 0x00000029726e7207 */ /* 0x000fe40006800000 */
[----:B------:R-:W-:Y:S01]  /*4e70*/  SEL R115, R40, R115, !P5 ;  /* 0x0000007328737207 */ /* 0x000fe20006800000 */
[----:B------:R-:W0:Y:S01]  /*4e80*/  SHFL.IDX PT, R46, R46, R107, 0x1f ;  /* 0x00001f6b2e2e7589 */ /* 0x000e2200000e0000 */
[----:B------:R-:W-:Y:S01]  /*4e90*/  SEL R114, R41, R114, !P5 ;  /* 0x0000007229727207 */ /* 0x000fe20006800000 */
[----:B------:R-:W1:Y:S02]  /*4ea0*/  MUFU.EX2 R30, R30 ;  /* 0x0000001e001e7308 */ /* 0x000e640000000800 */
[----:B------:R-:W-:Y:S04]  /*4eb0*/  SHFL.IDX PT, R57, R57, R4, 0x1f ;  /* 0x00001f0439397589 */ /* 0x000fe800000e0000 */
[----:B------:R-:W2:Y:S02]  /*4ec0*/  SHFL.IDX PT, R47, R47, R107, 0x1f ;  /* 0x00001f6b2f2f7589 */ /* 0x000ea400000e0000 */
[----:B------:R-:W-:Y:S02]  /*4ed0*/  MUFU.EX2 R35, R35 ;  /* 0x0000002300237308 */ /* 0x000fe40000000800 */
[----:B------:R-:W-:Y:S04]  /*4ee0*/  SHFL.IDX PT, R40, R50, R4, 0x1f ;  /* 0x00001f0432287589 */ /* 0x000fe800000e0000 */
[----:B------:R-:W4:Y:S02]  /*4ef0*/  SHFL.IDX PT, R51, R51, R107, 0x1f ;  /* 0x00001f6b33337589 */ /* 0x000f2400000e0000 */
[----:B------:R-:W5:Y:S02]  /*4f00*/  MUFU.EX2 R33, R33 ;  /* 0x0000002100217308 */ /* 0x000f640000000800 */
[----:B------:R-:W-:Y:S04]  /*4f10*/  STS.U8 [R54+UR7+0x4a00], R106 ;  /* 0x004a006a36007988 */ /* 0x000fe80008000007 */
[----:B------:R-:W-:Y:S04]  /*4f20*/  SHFL.IDX PT, R59, R59, R4, 0x1f ;  /* 0x00001f043b3b7589 */ /* 0x000fe800000e0000 */
[----:B------:R0:W4:Y:S04]  /*4f30*/  SHFL.IDX PT, R41, R49, R107, 0x1f ;  /* 0x00001f6b31297589 */ /* 0x00012800000e0000 */
[----:B---3--:R3:W-:Y:S01]  /*4f40*/  STS.U8 [R54+UR7+0x4e00], R104 ;  /* 0x004e006836007988 */ /* 0x0087e20008000007 */
[----:B-1----:R-:W-:-:S02]  /*4f50*/  F2FP.SATFINITE.E4M3.F32.PACK_AB_MERGE_C R112, R30, R28, RZ ;  /* 0x0000001c1e70723e */ /* 0x002fc400048070ff */
[----:B-----5:R-:W-:Y:S01]  /*4f60*/  F2FP.SATFINITE.E4M3.F32.PACK_AB_MERGE_C R43, R33, R35, RZ ;  /* 0x00000023212b723e */ /* 0x020fe200048070ff */
[----:B------:R-:W-:Y:S01]  /*4f70*/  FADD R42, R60, R42 ;  /* 0x0000002a3c2a7221 */ /* 0x000fe20000000000 */
[----:B------:R-:W-:Y:S01]  /*4f80*/  BAR.SYNC.DEFER_BLOCKING 0x0 ;  /* 0x0000000000007b1d */ /* 0x000fe20000010000 */
[----:B------:R-:W-:Y:S02]  /*4f90*/  F2FP.F16.E4M3.UNPACK_B R112, R112 ;  /* 0x00000070ff70723e */ /* 0x000fe400020006ff */
[----:B------:R-:W-:Y:S02]  /*4fa0*/  F2FP.F16.E4M3.UNPACK_B R43, R43 ;  /* 0x0000002bff2b723e */ /* 0x000fe400020006ff */
[----:B0-----:R-:W-:Y:S02]  /*4fb0*/  SEL R44, R48, R46, !P4 ;  /* 0x0000002e302c7207 */ /* 0x001fe40006000000 */
[----:B--2---:R-:W-:Y:S02]  /*4fc0*/  SEL R45, R57, R47, !P4 ;  /* 0x0000002f392d7207 */ /* 0x004fe40006000000 */
[----:B------:R-:W-:Y:S01]  /*4fd0*/  SEL R49, R47, R57, !P4 ;  /* 0x000000392f317207 */ /* 0x000fe20006000000 */
[----:B------:R-:W-:Y:S01]  /*4fe0*/  FADD R58, R58, R42 ;  /* 0x0000002a3a3a7221 */ /* 0x000fe20000000000 */
[----:B------:R-:W-:-:S02]  /*4ff0*/  SEL R108, R112, R43, !P5 ;  /* 0x0000002b706c7207 */ /* 0x000fc40006800000 */
[----:B------:R-:W-:Y:S02]  /*5000*/  SEL R48, R46, R48, !P4 ;  /* 0x000000302e307207 */ /* 0x000fe40006000000 */
[----:B----4-:R-:W-:Y:S02]  /*5010*/  SEL R47, R40, R51, !P4 ;  /* 0x00000033282f7207 */ /* 0x010fe40006000000 */
[----:B------:R-:W-:Y:S02]  /*5020*/  SEL R112, R43, R112, !P5 ;  /* 0x000000702b707207 */ /* 0x000fe40006800000 */
[----:B------:R-:W-:Y:S02]  /*5030*/  SEL R46, R59, R41, !P4 ;  /* 0x000000293b2e7207 */ /* 0x000fe40006000000 */
[----:B------:R-:W-:Y:S02]  /*5040*/  SEL R50, R41, R59, !P4 ;  /* 0x0000003b29327207 */ /* 0x000fe40006000000 */
[----:B------:R-:W-:Y:S01]  /*5050*/  SEL R51, R51, R40, !P4 ;  /* 0x0000002833337207 */ /* 0x000fe20006000000 */
[----:B---3--:R-:W-:Y:S01]  /*5060*/  FADD R104, -R24, R116 ;  /* 0x0000007418687221 */ /* 0x008fe20000000100 */
[----:B------:R-:W0:Y:S01]  /*5070*/  LDSM.16.M88.4 R40, [R2+UR7+0x4000] ;  /* 0x004000070228783b */ /* 0x000e220008000200 */
[----:B------:R-:W-:-:S02]  /*5080*/  FADD R52, -R26, R118 ;  /* 0x000000761a347221 */ /* 0x000fc40000000100 */
[----:B------:R-:W-:Y:S01]  /*5090*/  FMUL R104, R104, 1.4426950216293334961 ;  /* 0x3fb8aa3b68687820 */ /* 0x000fe20000400000 */
[----:B------:R-:W-:Y:S01]  /*50a0*/  FADD R103, R103, R56 ;  /* 0x0000003867677221 */ /* 0x000fe20000000000 */
[----:B------:R-:W-:Y:S01]  /*50b0*/  FMUL R52, R52, 1.4426950216293334961 ;  /* 0x3fb8aa3b34347820 */ /* 0x000fe20000400000 */
[----:B------:R-:W-:Y:S03]  /*50c0*/  LDSM.16.M88.4 R60, [R2+UR7+0x4c00] ;  /* 0x004c0007023c783b */ /* 0x000fe60008000200 */
[----:B------:R-:W1:Y:S08]  /*50d0*/  MUFU.EX2 R104, R104 ;  /* 0x0000006800687308 */ /* 0x000e700000000800 */
[----:B------:R-:W2:Y:S01]  /*50e0*/  MUFU.EX2 R106, R52 ;  /* 0x00000034006a7308 */ /* 0x000ea20000000800 */
[C---:B-1----:R-:W-:Y:S01]  /*50f0*/  FMUL R22, R104.reuse, R22 ;  /* 0x0000001668167220 */ /* 0x042fe20000400000 */
[----:B------:R-:W-:Y:S01]  /*5100*/  FMUL R23, R104, R23 ;  /* 0x0000001768177220 */ /* 0x000fe20000400000 */
[C---:B--2---:R-:W-:Y:S01]  /*5110*/  FMUL R20, R106.reuse, R20 ;  /* 0x000000146a147220 */ /* 0x044fe20000400000 */
[----:B------:R-:W-:Y:S01]  /*5120*/  FMUL R21, R106, R21 ;  /* 0x000000156a157220 */ /* 0x000fe20000400000 */
[----:B0-----:R-:W-:-:S02]  /*5130*/  F2FP.F16.E4M3.UNPACK_B R52, R40 ;  /* 0x00000028ff34723e */ /* 0x001fc400020006ff */
[----:B------:R-:W-:-:S07]  /*5140*/  F2FP.F16.E4M3.UNPACK_B R53, R41 ;  /* 0x00000029ff35723e */ /* 0x000fce00020006ff */
[----:B------:R-:W-:Y:S01]  /*5150*/  HMMA.16816.F32 R20, R44, R52, R20 ;  /* 0x000000342c14723c */ /* 0x000fe20000001814 */
[----:B------:R-:W-:Y:S02]  /*5160*/  F2FP.F16.E4M3.UNPACK_B R40, R40.H1 ;  /* 0x00000028ff28723e */ /* 0x000fe400030006ff */
[----:B------:R-:W-:-:S15]  /*5170*/  F2FP.F16.E4M3.UNPACK_B R41, R41.H1 ;  /* 0x00000029ff29723e */ /* 0x000fde00030006ff */
[----:B------:R-:W-:Y:S02]  /*5180*/  NOP ;  /* 0x0000000000007918 */ /* 0x000fe40000000000 */
[----:B------:R-:W-:Y:S01]  /*5190*/  HMMA.16816.F32 R52, R48, R40, R20 ;  /* 0x000000283034723c */ /* 0x000fe20000001814 */
[----:B------:R-:W0:Y:S01]  /*51a0*/  LDSM.16.M88.4 R20, [R2+UR7+0x4400] ;  /* 0x004400070214783b */ /* 0x000e220008000200 */
[----:B------:R-:W-:Y:S01]  /*51b0*/  FADD R102, R102, R58 ;  /* 0x0000003a66667221 */ /* 0x000fe20000000000 */
[C---:B------:R-:W-:Y:S01]  /*51c0*/  FMUL R58, R104.reuse, R14 ;  /* 0x0000000e683a7220 */ /* 0x040fe20000400000 */
[----:B------:R-:W-:Y:S01]  /*51d0*/  FMUL R59, R104, R15 ;  /* 0x0000000f683b7220 */ /* 0x000fe20000400000 */
[C---:B------:R-:W-:Y:S01]  /*51e0*/  FMUL R56, R106.reuse, R12 ;  /* 0x0000000c6a387220 */ /* 0x040fe20000400000 */
[----:B------:R-:W-:Y:S02]  /*51f0*/  FMUL R57, R106, R13 ;  /* 0x0000000d6a397220 */ /* 0x000fe40000400000 */
[----:B------:R-:W1:Y:S01]  /*5200*/  LDSM.16.M88.4 R12, [R2+UR7+0x4800] ;  /* 0x00480007020c783b */ /* 0x000e620008000200 */
[C---:B------:R-:W-:Y:S01]  /*5210*/  FMUL R18, R104.reuse, R18 ;  /* 0x0000001268127220 */ /* 0x040fe20000400000 */
[----:B------:R-:W-:Y:S01]  /*5220*/  FMUL R19, R104, R19 ;  /* 0x0000001368137220 */ /* 0x000fe20000400000 */
[C---:B------:R-:W-:Y:S01]  /*5230*/  FMUL R16, R106.reuse, R16 ;  /* 0x000000106a107220 */ /* 0x040fe20000400000 */
        /* <DEDUP_REMOVED lines=8> */
[----:B-1----:R-:W-:Y:S02]  /*52c0*/  F2FP.F16.E4M3.UNPACK_B R20, R12 ;  /* 0x0000000cff14723e */ /* 0x002fe400020006ff */
[----:B------:R-:W-:-:S07]  /*52d0*/  F2FP.F16.E4M3.UNPACK_B R21, R13 ;  /* 0x0000000dff15723e */ /* 0x000fce00020006ff */
[----:B------:R-:W-:Y:S01]  /*52e0*/  HMMA.16816.F32 R56, R44, R20, R56 ;  /* 0x000000142c38723c */ /* 0x000fe20000001838 */
[----:B------:R-:W-:Y:S02]  /*52f0*/  F2FP.F16.E4M3.UNPACK_B R12, R12.H1 ;  /* 0x0000000cff0c723e */ /* 0x000fe400030006ff */
[----:B------:R-:W-:Y:S01]  /*5300*/  F2FP.F16.E4M3.UNPACK_B R13, R13.H1 ;  /* 0x0000000dff0d723e */ /* 0x000fe200030006ff */
[C---:B------:R-:W-:Y:S01]  /*5310*/  FMUL R10, R104.reuse, R10 ;  /* 0x0000000a680a7220 */ /* 0x040fe20000400000 */
[----:B------:R-:W-:Y:S01]  /*5320*/  FMUL R11, R104, R11 ;  /* 0x0000000b680b7220 */ /* 0x000fe20000400000 */
[C---:B------:R-:W-:Y:S01]  /*5330*/  FMUL R8, R106.reuse, R8 ;  /* 0x000000086a087220 */ /* 0x040fe20000400000 */
[----:B------:R-:W-:Y:S01]  /*5340*/  FMUL R9, R106, R9 ;  /* 0x000000096a097220 */ /* 0x000fe20000400000 */
[----:B------:R-:W-:Y:S04]  /*5350*/  SHFL.IDX PT, R94, R94, R4, 0x1f ;  /* 0x00001f045e5e7589 */ /* 0x000fe800000e0000 */
[----:B------:R-:W-:Y:S08]  /*5360*/  SHFL.IDX PT, R92, R92, R4, 0x1f ;  /* 0x00001f045c5c7589 */ /* 0x000ff000000e0000 */
[----:B------:R-:W-:Y:S01]  /*5370*/  HMMA.16816.F32 R56, R48, R12, R56 ;  /* 0x0000000c3038723c */ /* 0x000fe20000001838 */
[----:B------:R-:W-:-:S02]  /*5380*/  F2FP.F16.E4M3.UNPACK_B R12, R60 ;  /* 0x0000003cff0c723e */ /* 0x000fc400020006ff */
[----:B------:R-:W-:Y:S01]  /*5390*/  F2FP.F16.E4M3.UNPACK_B R13, R61 ;  /* 0x0000003dff0d723e */ /* 0x000fe200020006ff */
[----:B------:R-:W-:Y:S04]  /*53a0*/  SHFL.IDX PT, R90, R90, R4, 0x1f ;  /* 0x00001f045a5a7589 */ /* 0x000fe800000e0000 */
[----:B------:R-:W-:Y:S04]  /*53b0*/  SHFL.IDX PT, R88, R88, R4, 0x1f ;  /* 0x00001f0458587589 */ /* 0x000fe800000e0000 */
[----:B------:R-:W0:Y:S01]  /*53c0*/  SHFL.IDX PT, R93, R93, R107, 0x1f ;  /* 0x00001f6b5d5d7589 */ /* 0x000e2200000e0000 */
[----:B------:R-:W-:Y:S03]  /*53d0*/  HMMA.16816.F32 R8, R44, R12, R8 ;  /* 0x0000000c2c08723c */ /* 0x000fe60000001808 */
[----:B------:R-:W1:Y:S04]  /*53e0*/  SHFL.IDX PT, R91, R91, R107, 0x1f ;  /* 0x00001f6b5b5b7589 */ /* 0x000e6800000e0000 */
[----:B------:R-:W2:Y:S04]  /*53f0*/  SHFL.IDX PT, R89, R89, R107, 0x1f ;  /* 0x00001f6b59597589 */ /* 0x000ea800000e0000 */
[----:B------:R-:W3:Y:S01]  /*5400*/  SHFL.IDX PT, R87, R87, R107, 0x1f ;  /* 0x00001f6b57577589 */ /* 0x000ee200000e0000 */
[----:B------:R-:W-:-:S02]  /*5410*/  F2FP.F16.E4M3.UNPACK_B R60, R60.H1 ;  /* 0x0000003cff3c723e */ /* 0x000fc400030006ff */
[----:B------:R-:W-:Y:S02]  /*5420*/  F2FP.F16.E4M3.UNPACK_B R61, R61.H1 ;  /* 0x0000003dff3d723e */ /* 0x000fe400030006ff */
[----:B------:R-:W-:Y:S02]  /*5430*/  F2FP.F16.E4M3.UNPACK_B R12, R42 ;  /* 0x0000002aff0c723e */ /* 0x000fe400020006ff */
[----:B------:R-:W-:-:S03]  /*5440*/  F2FP.F16.E4M3.UNPACK_B R13, R43 ;  /* 0x0000002bff0d723e */ /* 0x000fc600020006ff */
[----:B------:R-:W-:Y:S01]  /*5450*/  HMMA.16816.F32 R48, R48, R60, R8 ;  /* 0x0000003c3030723c */ /* 0x000fe20000001808 */
[----:B0-----:R-:W-:Y:S02]  /*5460*/  SEL R8, R94, R93, !P4 ;  /* 0x0000005d5e087207 */ /* 0x001fe40006000000 */
[----:B-1----:R-:W-:Y:S02]  /*5470*/  SEL R9, R92, R91, !P4 ;  /* 0x0000005b5c097207 */ /* 0x002fe40006000000 */
[----:B--2---:R-:W-:Y:S02]  /*5480*/  SEL R10, R90, R89, !P4 ;  /* 0x000000595a0a7207 */ /* 0x004fe40006000000 */
[----:B---3--:R-:W-:Y:S01]  /*5490*/  SEL R11, R88, R87, !P4 ;  /* 0x00000057580b7207 */ /* 0x008fe20006000000 */
[--C-:B------:R-:W-:Y:S01]  /*54a0*/  FADD R76, R76, -R26.reuse ;  /* 0x8000001a4c4c7221 */ /* 0x100fe20000000000 */
[--C-:B------:R-:W-:Y:S01]  /*54b0*/  FADD R75, R75, -R26.reuse ;  /* 0x8000001a4b4b7221 */ /* 0x100fe20000000000 */
[--C-:B------:R-:W-:Y:S01]  /*54c0*/  FADD R73, R73, -R26.reuse ;  /* 0x8000001a49497221 */ /* 0x100fe20000000000 */
[----:B------:R-:W-:Y:S01]  /*54d0*/  FADD R72, R72, -R26 ;  /* 0x8000001a48487221 */ /* 0x000fe20000000000 */
[----:B------:R-:W-:Y:S01]  /*54e0*/  FADD R102, R70, R102 ;  /* 0x0000006646667221 */ /* 0x000fe20000000000 */
[----:B------:R-:W-:Y:S01]  /*54f0*/  FADD R103, R71, R103 ;  /* 0x0000006747677221 */ /* 0x000fe20000000000 */
[C---:B------:R-:W-:Y:S01]  /*5500*/  HMMA.16816.F32 R52, R8.reuse, R12, R52 ;  /* 0x0000000c0834723c */ /* 0x040fe20000001834 */
[----:B------:R-:W-:Y:S01]  /*5510*/  F2FP.F16.E4M3.UNPACK_B R12, R22 ;  /* 0x00000016ff0c723e */ /* 0x000fe200020006ff */
[----:B------:R-:W-:Y:S01]  /*5520*/  FMUL R60, R76, 1.4426950216293334961 ;  /* 0x3fb8aa3b4c3c7820 */ /* 0x000fe20000400000 */
[----:B------:R-:W-:Y:S01]  /*5530*/  F2FP.F16.E4M3.UNPACK_B R13, R23 ;  /* 0x00000017ff0d723e */ /* 0x000fe200020006ff */
[----:B------:R-:W-:Y:S01]  /*5540*/  FMUL R61, R75, 1.4426950216293334961 ;  /* 0x3fb8aa3b4b3d7820 */ /* 0x000fe20000400000 */
[----:B------:R-:W-:Y:S01]  /*5550*/  FMUL R70, R73, 1.4426950216293334961 ;  /* 0x3fb8aa3b49467820 */ /* 0x000fe20000400000 */
[----:B------:R-:W-:Y:S01]  /*5560*/  FMUL R71, R72, 1.4426950216293334961 ;  /* 0x3fb8aa3b48477820 */ /* 0x000fe20000400000 */
[--C-:B------:R-:W-:Y:S01]  /*5570*/  FADD R20, R99, -R24.reuse ;  /* 0x8000001863147221 */ /* 0x100fe20000000000 */
[--C-:B------:R-:W-:Y:S01]  /*5580*/  FADD R83, R83, -R24.reuse ;  /* 0x8000001853537221 */ /* 0x100fe20000000000 */
[--C-:B------:R-:W-:Y:S01]  /*5590*/  FADD R82, R82, -R24.reuse ;  /* 0x8000001852527221 */ /* 0x100fe20000000000 */
[----:B------:R-:W-:Y:S01]  /*55a0*/  HMMA.16816.F32 R16, R8, R12, R16 ;  /* 0x0000000c0810723c */ /* 0x000fe20000001810 */
[----:B------:R-:W-:Y:S01]  /*55b0*/  MUFU.EX2 R60, R60 ;  /* 0x0000003c003c7308 */ /* 0x000fe20000000800 */
[----:B------:R-:W-:Y:S01]  /*55c0*/  FADD R81, R81, -R24 ;  /* 0x8000001851517221 */ /* 0x000fe20000000000 */
[----:B------:R-:W-:Y:S01]  /*55d0*/  F2FP.F16.E4M3.UNPACK_B R12, R14 ;  /* 0x0000000eff0c723e */ /* 0x000fe200020006ff */
[----:B------:R-:W-:Y:S01]  /*55e0*/  FADD R103, R69, R103 ;  /* 0x0000006745677221 */ /* 0x000fe20000000000 */
[----:B------:R-:W-:Y:S01]  /*55f0*/  F2FP.F16.E4M3.UNPACK_B R13, R15 ;  /* 0x0000000fff0d723e */ /* 0x000fe200020006ff */
[----:B------:R-:W-:Y:S01]  /*5600*/  FMUL R20, R20, 1.4426950216293334961 ;  /* 0x3fb8aa3b14147820 */ /* 0x000fe20000400000 */
[----:B------:R-:W-:-:S02]  /*5610*/  FMUL R21, R83, 1.4426950216293334961 ;  /* 0x3fb8aa3b53157820 */ /* 0x000fc40000400000 */
[----:B------:R-:W0:Y:S01]  /*5620*/  MUFU.EX2 R61, R61 ;  /* 0x0000003d003d7308 */ /* 0x000e220000000800 */
[----:B------:R-:W-:Y:S01]  /*5630*/  FMUL R69, R82, 1.4426950216293334961 ;  /* 0x3fb8aa3b52457820 */ /* 0x000fe20000400000 */
[----:B------:R-:W-:-:S06]  /*5640*/  FMUL R81, R81, 1.4426950216293334961 ;  /* 0x3fb8aa3b51517820 */ /* 0x000fcc0000400000 */
[----:B------:R-:W-:Y:S01]  /*5650*/  MUFU.EX2 R70, R70 ;  /* 0x0000004600467308 */ /* 0x000fe20000000800 */
[----:B------:R-:W-:-:S07]  /*5660*/  FADD R103, R68, R103 ;  /* 0x0000006744677221 */ /* 0x000fce0000000000 */
[----:B------:R-:W1:Y:S01]  /*5670*/  MUFU.EX2 R71, R71 ;  /* 0x0000004700477308 */ /* 0x000e620000000800 */
[----:B------:R-:W-:Y:S01]  /*5680*/  HMMA.16816.F32 R56, R8, R12, R56 ;  /* 0x0000000c0838723c */ /* 0x000fe20000001838 */
[----:B------:R-:W-:Y:S02]  /*5690*/  F2FP.F16.E4M3.UNPACK_B R12, R62 ;  /* 0x0000003eff0c723e */ /* 0x000fe400020006ff */
[----:B------:R-:W-:-:S04]  /*56a0*/  F2FP.F16.E4M3.UNPACK_B R13, R63 ;  /* 0x0000003fff0d723e */ /* 0x000fc800020006ff */
[----:B------:R-:W-:Y:S08]  /*56b0*/  MUFU.EX2 R20, R20 ;  /* 0x0000001400147308 */ /* 0x000ff00000000800 */
[----:B------:R-:W2:Y:S08]  /*56c0*/  MUFU.EX2 R21, R21 ;  /* 0x0000001500157308 */ /* 0x000eb00000000800 */
[----:B------:R-:W-:Y:S08]  /*56d0*/  MUFU.EX2 R69, R69 ;  /* 0x0000004500457308 */ /* 0x000ff00000000800 */
[----:B------:R-:W3:Y:S01]  /*56e0*/  MUFU.EX2 R68, R81 ;  /* 0x0000005100447308 */ /* 0x000ee20000000800 */
[----:B------:R-:W-:Y:S01]  /*56f0*/  HMMA.16816.F32 R48, R8, R12, R48 ;  /* 0x0000000c0830723c */ /* 0x000fe20000001830 */
[----:B------:R-:W-:Y:S01]  /*5700*/  FADD R102, R67, R102 ;  /* 0x0000006643667221 */ /* 0x000fe20000000000 */
[----:B0-----:R-:W-:-:S02]  /*5710*/  F2FP.SATFINITE.E4M3.F32.PACK_AB_MERGE_C R73, R61, R60, RZ ;  /* 0x0000003c3d49723e */ /* 0x001fc400048070ff */
[----:B-1----:R-:W-:Y:S01]  /*5720*/  F2FP.SATFINITE.E4M3.F32.PACK_AB_MERGE_C R8, R71, R70, RZ ;  /* 0x000000464708723e */ /* 0x002fe200048070ff */
[----:B------:R-:W-:Y:S01]  /*5730*/  FADD R102, R66, R102 ;  /* 0x0000006642667221 */ /* 0x000fe20000000000 */
[----:B------:R-:W-:Y:S02]  /*5740*/  F2FP.F16.E4M3.UNPACK_B R73, R73 ;  /* 0x00000049ff49723e */ /* 0x000fe400020006ff */
[----:B------:R-:W-:Y:S01]  /*5750*/  F2FP.F16.E4M3.UNPACK_B R8, R8 ;  /* 0x00000008ff08723e */ /* 0x000fe200020006ff */
[----:B------:R-:W-:Y:S01]  /*5760*/  FADD R40, R64, R102 ;  /* 0x0000006640287221 */ /* 0x000fe20000000000 */
[----:B--2---:R-:W-:Y:S02]  /*5770*/  F2FP.SATFINITE.E4M3.F32.PACK_AB_MERGE_C R75, R21, R20, RZ ;  /* 0x00000014154b723e */ /* 0x004fe400048070ff */
[----:B------:R-:W-:Y:S02]  /*5780*/  SEL R72, R73, R8, !P5 ;  /* 0x0000000849487207 */ /* 0x000fe40006800000 */
[----:B------:R-:W-:-:S02]  /*5790*/  SEL R73, R8, R73, !P5 ;  /* 0x0000004908497207 */ /* 0x000fc40006800000 */
[----:B---3--:R-:W-:Y:S02]  /*57a0*/  F2FP.SATFINITE.E4M3.F32.PACK_AB_MERGE_C R41, R68, R69, RZ ;  /* 0x000000454429723e */ /* 0x008fe400048070ff */
[----:B------:R-:W-:Y:S02]  /*57b0*/  SEL R8, R93, R94, !P4 ;  /* 0x0000005e5d087207 */ /* 0x000fe40006000000 */
[----:B------:R-:W-:Y:S02]  /*57c0*/  F2FP.F16.E4M3.UNPACK_B R12, R42.H1 ;  /* 0x0000002aff0c723e */ /* 0x000fe400030006ff */
[----:B------:R-:W-:Y:S02]  /*57d0*/  F2FP.F16.E4M3.UNPACK_B R13, R43.H1 ;  /* 0x0000002bff0d723e */ /* 0x000fe400030006ff */
[----:B------:R-:W-:Y:S02]  /*57e0*/  SEL R9, R91, R92, !P4 ;  /* 0x0000005c5b097207 */ /* 0x000fe40006000000 */
[----:B------:R-:W-:-:S02]  /*57f0*/  SEL R10, R89, R90, !P4 ;  /* 0x0000005a590a7207 */ /* 0x000fc40006000000 */
[----:B------:R-:W-:Y:S01]  /*5800*/  SEL R11, R87, R88, !P4 ;  /* 0x00000058570b7207 */ /* 0x000fe20006000000 */
[----:B------:R-:W-:Y:S01]  /*5810*/  FADD R40, R39, R40 ;  /* 0x0000002827287221 */ /* 0x000fe20000000000 */
[----:B------:R-:W-:Y:S02]  /*5820*/  F2FP.F16.E4M3.UNPACK_B R75, R75 ;  /* 0x0000004bff4b723e */ /* 0x000fe400020006ff */
[----:B------:R-:W-:Y:S02]  /*5830*/  F2FP.F16.E4M3.UNPACK_B R41, R41 ;  /* 0x00000029ff29723e */ /* 0x000fe400020006ff */
[----:B------:R-:W-:Y:S01]  /*5840*/  LOP3.LUT R116, R2, 0x40, RZ, 0x3c, !PT ;  /* 0x0000004002747812 */ /* 0x000fe200078e3cff */
[----:B------:R-:W-:Y:S01]  /*5850*/  FADD R38, R38, R40 ;  /* 0x0000002826267221 */ /* 0x000fe20000000000 */
[----:B------:R-:W-:Y:S01]  /*5860*/  SEL R39, R75, R41, !P5 ;  /* 0x000000294b277207 */ /* 0x000fe20006800000 */
[----:B------:R-:W-:Y:S01]  /*5870*/  HMMA.16816.F32 R52, R8, R12, R52 ;  /* 0x0000000c0834723c */ /* 0x000fe20000001834 */
[----:B------:R-:W-:-:S02]  /*5880*/  SEL R75, R41, R75, !P5 ;  /* 0x0000004b294b7207 */ /* 0x000fc40006800000 */
[----:B------:R-:W0:Y:S01]  /*5890*/  LDSM.16.M88.4 R40, [R116+UR7+0x4000] ;  /* 0x004000077428783b */ /* 0x000e220008000200 */
[----:B------:R-:W-:Y:S02]  /*58a0*/  F2FP.F16.E4M3.UNPACK_B R12, R22.H1 ;  /* 0x00000016ff0c723e */ /* 0x000fe400030006ff */
[----:B------:R-:W-:Y:S01]  /*58b0*/  F2FP.F16.E4M3.UNPACK_B R13, R23.H1 ;  /* 0x00000017ff0d723e */ /* 0x000fe200030006ff */
[----:B------:R-:W-:Y:S01]  /*58c0*/  FADD R65, R65, R103 ;  /* 0x0000006741417221 */ /* 0x000fe20000000000 */
[----:B------:R-:W-:Y:S02]  /*58d0*/  F2FP.F16.E4M3.UNPACK_B R44, R14.H1 ;  /* 0x0000000eff2c723e */ /* 0x000fe400030006ff */
[----:B------:R-:W-:-:S03]  /*58e0*/  F2FP.F16.E4M3.UNPACK_B R45, R15.H1 ;  /* 0x0000000fff2d723e */ /* 0x000fc600030006ff */
[C---:B------:R-:W-:Y:S01]  /*58f0*/  HMMA.16816.F32 R16, R8.reuse, R12, R16 ;  /* 0x0000000c0810723c */ /* 0x040fe20000001810 */
[----:B------:R-:W-:Y:S01]  /*5900*/  LDSM.16.M88.4 R12, [R116+UR7+0x4400] ;  /* 0x00440007740c783b */ /* 0x000fe20008000200 */
[----:B------:R-:W-:Y:S01]  /*5910*/  FADD R64, R74, R65 ;  /* 0x000000414a407221 */ /* 0x000fe20000000000 */
[--C-:B------:R-:W-:Y:S01]  /*5920*/  FADD R46, R79, -R26.reuse ;  /* 0x8000001a4f2e7221 */ /* 0x100fe20000000000 */
[----:B------:R-:W-:Y:S01]  /*5930*/  FADD R23, R80, -R26 ;  /* 0x8000001a50177221 */ /* 0x000fe20000000000 */
[----:B------:R-:W-:Y:S01]  /*5940*/  SHFL.IDX PT, R82, R108, R4, 0x1f ;  /* 0x00001f046c527589 */ /* 0x000fe200000e0000 */
[----:B------:R-:W-:Y:S01]  /*5950*/  FADD R64, R77, R64 ;  /* 0x000000404d407221 */ /* 0x000fe20000000000 */
[----:B------:R-:W-:Y:S02]  /*5960*/  FMUL R46, R46, 1.4426950216293334961 ;  /* 0x3fb8aa3b2e2e7820 */ /* 0x000fe40000400000 */
[----:B------:R-:W-:Y:S04]  /*5970*/  SHFL.IDX PT, R80, R109, R4, 0x1f ;  /* 0x00001f046d507589 */ /* 0x000fe800000e0000 */
[----:B------:R-:W-:Y:S04]  /*5980*/  SHFL.IDX PT, R77, R110, R4, 0x1f ;  /* 0x00001f046e4d7589 */ /* 0x000fe800000e0000 */
[----:B------:R-:W-:Y:S04]  /*5990*/  SHFL.IDX PT, R74, R111, R4, 0x1f ;  /* 0x00001f046f4a7589 */ /* 0x000fe800000e0000 */
[----:B------:R-:W1:Y:S04]  /*59a0*/  SHFL.IDX PT, R83, R112, R107, 0x1f ;  /* 0x00001f6b70537589 */ /* 0x000e6800000e0000 */
[----:B------:R-:W2:Y:S04]  /*59b0*/  SHFL.IDX PT, R81, R113, R107, 0x1f ;  /* 0x00001f6b71517589 */ /* 0x000ea800000e0000 */
[----:B------:R-:W3:Y:S04]  /*59c0*/  SHFL.IDX PT, R79, R114, R107, 0x1f ;  /* 0x00001f6b724f7589 */ /* 0x000ee800000e0000 */
[----:B------:R-:W4:Y:S01]  /*59d0*/  SHFL.IDX PT, R76, R115, R107, 0x1f ;  /* 0x00001f6b734c7589 */ /* 0x000f2200000e0000 */
[----:B------:R-:W-:Y:S01]  /*59e0*/  F2FP.F16.E4M3.UNPACK_B R62, R62.H1 ;  /* 0x0000003eff3e723e */ /* 0x000fe200030006ff */
[----:B------:R-:W-:Y:S01]  /*59f0*/  FADD R31, R31, R38 ;  /* 0x000000261f1f7221 */ /* 0x000fe20000000000 */
[----:B------:R-:W-:Y:S01]  /*5a00*/  F2FP.F16.E4M3.UNPACK_B R63, R63.H1 ;  /* 0x0000003fff3f723e */ /* 0x000fe200030006ff */
[----:B------:R-:W-:Y:S01]  /*5a10*/  HMMA.16816.F32 R56, R8, R44, R56 ;  /* 0x0000002c0838723c */ /* 0x000fe20000001838 */
[----:B------:R5:W-:Y:S01]  /*5a20*/  MUFU.EX2 R38, R46 ;  /* 0x0000002e00267308 */ /* 0x000be20000000800 */
[--C-:B------:R-:W-:Y:S01]  /*5a30*/  FADD R78, R78, -R26.reuse ;  /* 0x8000001a4e4e7221 */ /* 0x100fe20000000000 */
[----:B------:R-:W-:-:S03]  /*5a40*/  FADD R85, R85, -R26 ;  /* 0x8000001a55557221 */ /* 0x000fc60000000000 */
[----:B------:R-:W-:Y:S01]  /*5a50*/  FMUL R78, R78, 1.4426950216293334961 ;  /* 0x3fb8aa3b4e4e7820 */ /* 0x000fe20000400000 */
[----:B-----5:R-:W5:Y:S01]  /*5a60*/  LDSM.16.M88.4 R44, [R116+UR7+0x4800] ;  /* 0x00480007742c783b */ /* 0x020f620008000200 */
[----:B------:R-:W-:Y:S01]  /*5a70*/  HMMA.16816.F32 R48, R8, R62, R48 ;  /* 0x0000003e0830723c */ /* 0x000fe20000001830 */
[----:B------:R-:W-:Y:S02]  /*5a80*/  FADD R31, R25, R31 ;  /* 0x0000001f191f7221 */ /* 0x000fe40000000000 */
[----:B------:R-:W5:Y:S01]  /*5a90*/  LDSM.16.M88.4 R8, [R116+UR7+0x4c00] ;  /* 0x004c00077408783b */ /* 0x000f620008000200 */
[----:B------:R0:W-:Y:S01]  /*5aa0*/  MUFU.EX2 R25, R78 ;  /* 0x0000004e00197308 */ /* 0x0001e20000000800 */
[----:B------:R-:W-:Y:S01]  /*5ab0*/  FMUL R23, R23, 1.4426950216293334961 ;  /* 0x3fb8aa3b17177820 */ /* 0x000fe20000400000 */
[----:B------:R-:W-:Y:S01]  /*5ac0*/  FADD R64, R84, R64 ;  /* 0x0000004054407221 */ /* 0x000fe20000000000 */
[----:B0-----:R-:W-:-:S05]  /*5ad0*/  FMUL R78, R85, 1.4426950216293334961 ;  /* 0x3fb8aa3b554e7820 */ /* 0x001fca0000400000 */
[----:B------:R-:W0:Y:S01]  /*5ae0*/  MUFU.EX2 R23, R23 ;  /* 0x0000001700177308 */ /* 0x000e220000000800 */
[----:B------:R-:W-:Y:S01]  /*5af0*/  FADD R28, R28, R64 ;  /* 0x000000401c1c7221 */ /* 0x000fe20000000000 */
[----:B------:R-:W-:Y:S02]  /*5b00*/  F2FP.F16.E4M3.UNPACK_B R62, R40 ;  /* 0x00000028ff3e723e */ /* 0x000fe400020006ff */
[----:B------:R-:W-:Y:S02]  /*5b10*/  F2FP.F16.E4M3.UNPACK_B R63, R41 ;  /* 0x00000029ff3f723e */ /* 0x000fe400020006ff */
[----:B-1----:R-:W-:Y:S02]  /*5b20*/  SEL R64, R82, R83, !P4 ;  /* 0x0000005352407207 */ /* 0x002fe40006000000 */
[----:B------:R-:W1:Y:S01]  /*5b30*/  MUFU.EX2 R78, R78 ;  /* 0x0000004e004e7308 */ /* 0x000e620000000800 */
[----:B--2---:R-:W-:Y:S02]  /*5b40*/  SEL R65, R80, R81, !P4 ;  /* 0x0000005150417207 */ /* 0x004fe40006000000 */
[----:B---3--:R-:W-:-:S02]  /*5b50*/  SEL R66, R77, R79, !P4 ;  /* 0x0000004f4d427207 */ /* 0x008fc40006000000 */
[----:B----4-:R-:W-:Y:S01]  /*5b60*/  SEL R67, R74, R76, !P4 ;  /* 0x0000004c4a437207 */ /* 0x010fe20006000000 */
[----:B------:R-:W-:Y:S01]  /*5b70*/  FADD R28, R30, R28 ;  /* 0x0000001c1e1c7221 */ /* 0x000fe20000000000 */
[--C-:B------:R-:W-:Y:S01]  /*5b80*/  FADD R117, R117, -R24.reuse ;  /* 0x8000001875757221 */ /* 0x100fe20000000000 */
[--C-:B------:R-:W-:Y:S01]  /*5b90*/  FADD R86, R86, -R24.reuse ;  /* 0x8000001856567221 */ /* 0x100fe20000000000 */
[--C-:B------:R-:W-:Y:S01]  /*5ba0*/  FADD R84, R95, -R24.reuse ;  /* 0x800000185f547221 */ /* 0x100fe20000000000 */
[----:B------:R-:W-:Y:S02]  /*5bb0*/  FADD R98, R98, -R24 ;  /* 0x8000001862627221 */ /* 0x000fe40000000000 */
[C---:B------:R-:W-:Y:S01]  /*5bc0*/  HMMA.16816.F32 R52, R64.reuse, R62, R52 ;  /* 0x0000003e4034723c */ /* 0x040fe20000001834 */
[----:B------:R-:W-:Y:S01]  /*5bd0*/  F2FP.F16.E4M3.UNPACK_B R62, R12 ;  /* 0x0000000cff3e723e */ /* 0x000fe200020006ff */
[----:B------:R-:W-:Y:S01]  /*5be0*/  FADD R28, R35, R28 ;  /* 0x0000001c231c7221 */ /* 0x000fe20000000000 */
[----:B------:R-:W-:Y:S01]  /*5bf0*/  F2FP.F16.E4M3.UNPACK_B R63, R13 ;  /* 0x0000000dff3f723e */ /* 0x000fe200020006ff */
[----:B------:R-:W-:Y:S01]  /*5c00*/  FMUL R35, R117, 1.4426950216293334961 ;  /* 0x3fb8aa3b75237820 */ /* 0x000fe20000400000 */
[----:B------:R-:W-:Y:S01]  /*5c10*/  FADD R31, R37, R31 ;  /* 0x0000001f251f7221 */ /* 0x000fe20000000000 */
[----:B------:R-:W-:Y:S01]  /*5c20*/  FMUL R86, R86, 1.4426950216293334961 ;  /* 0x3fb8aa3b56567820 */ /* 0x000fe20000400000 */
[----:B------:R-:W-:Y:S01]  /*5c30*/  FMUL R84, R84, 1.4426950216293334961 ;  /* 0x3fb8aa3b54547820 */ /* 0x000fe20000400000 */
[----:B------:R-:W-:Y:S01]  /*5c40*/  FMUL R98, R98, 1.4426950216293334961 ;  /* 0x3fb8aa3b62627820 */ /* 0x000fe20000400000 */
[----:B------:R-:W-:Y:S01]  /*5c50*/  FADD R31, R34, R31 ;  /* 0x0000001f221f7221 */ /* 0x000fe20000000000 */
[----:B------:R-:W-:Y:S01]  /*5c60*/  HMMA.16816.F32 R16, R64, R62, R16 ;  /* 0x0000003e4010723c */ /* 0x000fe20000001810 */
[----:B------:R-:W-:Y:S01]  /*5c70*/  MUFU.EX2 R22, R86 ;  /* 0x0000005600167308 */ /* 0x000fe20000000800 */
[----:B0-----:R-:W-:-:S02]  /*5c80*/  F2FP.SATFINITE.E4M3.F32.PACK_AB_MERGE_C R62, R38, R23, RZ ;  /* 0x00000017263e723e */ /* 0x001fc400048070ff */
[----:B-1----:R-:W-:Y:S01]  /*5c90*/  F2FP.SATFINITE.E4M3.F32.PACK_AB_MERGE_C R63, R78, R25, RZ ;  /* 0x000000194e3f723e */ /* 0x002fe200048070ff */
[----:B------:R-:W-:-:S04]  /*5ca0*/  FADD R36, R36, R31 ;  /* 0x0000001f24247221 */ /* 0x000fc80000000000 */
[----:B------:R-:W0:Y:S01]  /*5cb0*/  MUFU.EX2 R37, R84 ;  /* 0x0000005400257308 */ /* 0x000e220000000800 */
[----:B------:R-:W-:Y:S01]  /*5cc0*/  F2FP.F16.E4M3.UNPACK_B R62, R62 ;  /* 0x0000003eff3e723e */ /* 0x000fe200020006ff */
[----:B------:R-:W-:Y:S01]  /*5cd0*/  FADD R28, R33, R28 ;  /* 0x0000001c211c7221 */ /* 0x000fe20000000000 */
[----:B------:R-:W-:-:S05]  /*5ce0*/  F2FP.F16.E4M3.UNPACK_B R63, R63 ;  /* 0x0000003fff3f723e */ /* 0x000fca00020006ff */
[----:B------:R-:W-:Y:S01]  /*5cf0*/  MUFU.EX2 R34, R98 ;  /* 0x0000006200227308 */ /* 0x000fe20000000800 */
[----:B------:R-:W-:-:S07]  /*5d00*/  FADD R33, R27, R36 ;  /* 0x000000241b217221 */ /* 0x000fce0000000000 */
[----:B------:R-:W1:Y:S01]  /*5d10*/  MUFU.EX2 R35, R35 ;  /* 0x0000002300237308 */ /* 0x000e620000000800 */
[----:B-----5:R-:W-:Y:S02]  /*5d20*/  F2FP.F16.E4M3.UNPACK_B R30, R44 ;  /* 0x0000002cff1e723e */ /* 0x020fe400020006ff */
[----:B------:R-:W-:Y:S02]  /*5d30*/  F2FP.F16.E4M3.UNPACK_B R31, R45 ;  /* 0x0000002dff1f723e */ /* 0x000fe400020006ff */
[----:B------:R-:W-:Y:S02]  /*5d40*/  SEL R27, R62, R63, !P5 ;  /* 0x0000003f3e1b7207 */ /* 0x000fe40006800000 */
[----:B------:R-:W-:Y:S01]  /*5d50*/  SEL R36, R63, R62, !P5 ;  /* 0x0000003e3f247207 */ /* 0x000fe20006800000 */
[----:B------:R-:W-:Y:S01]  /*5d60*/  FADD R62, R29, R28 ;  /* 0x0000001c1d3e7221 */ /* 0x000fe20000000000 */
[----:B------:R-:W-:Y:S01]  /*5d70*/  FADD R63, R32, R33 ;  /* 0x00000021203f7221 */ /* 0x000fe20000000000 */
[----:B------:R-:W-:-:S02]  /*5d80*/  F2FP.F16.E4M3.UNPACK_B R32, R8 ;  /* 0x00000008ff20723e */ /* 0x000fc400020006ff */
[----:B------:R-:W-:Y:S01]  /*5d90*/  F2FP.F16.E4M3.UNPACK_B R33, R9 ;  /* 0x00000009ff21723e */ /* 0x000fe200020006ff */
[----:B------:R-:W-:Y:S01]  /*5da0*/  FADD R101, R101, R62 ;  /* 0x0000003e65657221 */ /* 0x000fe20000000000 */
[C---:B------:R-:W-:Y:S01]  /*5db0*/  HMMA.16816.F32 R56, R64.reuse, R30, R56 ;  /* 0x0000001e4038723c */ /* 0x040fe20000001838 */
[----:B------:R-:W-:Y:S01]  /*5dc0*/  SEL R31, R76, R74, !P4 ;  /* 0x0000004a4c1f7207 */ /* 0x000fe20006000000 */
[----:B------:R-:W-:Y:S01]  /*5dd0*/  FADD R63, R97, R63 ;  /* 0x0000003f613f7221 */ /* 0x000fe20000000000 */
[----:B0-----:R-:W-:Y:S01]  /*5de0*/  F2FP.SATFINITE.E4M3.F32.PACK_AB_MERGE_C R74, R37, R22, RZ ;  /* 0x00000016254a723e */ /* 0x001fe200048070ff */
[----:B------:R-:W-:Y:S01]  /*5df0*/  FADD R100, R100, R101 ;  /* 0x0000006564647221 */ /* 0x000fe20000000000 */
[----:B-1----:R-:W-:Y:S01]  /*5e00*/  F2FP.SATFINITE.E4M3.F32.PACK_AB_MERGE_C R76, R35, R34, RZ ;  /* 0x00000022234c723e */ /* 0x002fe200048070ff */
[----:B------:R-:W-:Y:S01]  /*5e10*/  FADD R96, R96, R63 ;  /* 0x0000003f60607221 */ /* 0x000fe20000000000 */
[----:B------:R-:W-:Y:S01]  /*5e20*/  F2FP.F16.E4M3.UNPACK_B R74, R74 ;  /* 0x0000004aff4a723e */ /* 0x000fe200020006ff */
[----:B------:R-:W-:Y:S01]  /*5e30*/  HMMA.16816.F32 R48, R64, R32, R48 ;  /* 0x000000204030723c */ /* 0x000fe20000001830 */
[----:B------:R-:W-:Y:S01]  /*5e40*/  F2FP.F16.E4M3.UNPACK_B R33, R76 ;  /* 0x0000004cff21723e */ /* 0x000fe200020006ff */
[----:B------:R-:W-:Y:S01]  /*5e50*/  FADD R105, R105, R100 ;  /* 0x0000006469697221 */ /* 0x000fe20000000000 */
[----:B------:R-:W-:-:S02]  /*5e60*/  SEL R28, R83, R82, !P4 ;  /* 0x00000052531c7207 */ /* 0x000fc40006000000 */
[----:B------:R-:W-:Y:S02]  /*5e70*/  SEL R29, R81, R80, !P4 ;  /* 0x00000050511d7207 */ /* 0x000fe40006000000 */
[----:B------:R-:W-:Y:S02]  /*5e80*/  SEL R30, R79, R77, !P4 ;  /* 0x0000004d4f1e7207 */ /* 0x000fe40006000000 */
[----:B------:R-:W-:Y:S02]  /*5e90*/  F2FP.F16.E4M3.UNPACK_B R12, R12.H1 ;  /* 0x0000000cff0c723e */ /* 0x000fe400030006ff */
[----:B------:R-:W-:Y:S01]  /*5ea0*/  F2FP.F16.E4M3.UNPACK_B R13, R13.H1 ;  /* 0x0000000dff0d723e */ /* 0x000fe200030006ff */
[----:B------:R-:W-:Y:S01]  /*5eb0*/  FADD R96, R20, R96 ;  /* 0x0000006014607221 */ /* 0x000fe20000000000 */
[----:B------:R-:W-:Y:S01]  /*5ec0*/  SEL R32, R74, R33, !P5 ;  /* 0x000000214a207207 */ /* 0x000fe20006800000 */
[----:B------:R-:W-:Y:S01]  /*5ed0*/  FADD R60, R60, R105 ;  /* 0x000000693c3c7221 */ /* 0x000fe20000000000 */
[----:B------:R-:W-:Y:S01]  /*5ee0*/  SEL R33, R33, R74, !P5 ;  /* 0x0000004a21217207 */ /* 0x000fe20006800000 */
[----:B------:R-:W-:Y:S01]  /*5ef0*/  FADD R96, R21, R96 ;  /* 0x0000006015607221 */ /* 0x000fe20000000000 */
[----:B------:R-:W-:Y:S01]  /*5f00*/  SHFL.IDX PT, R73, R73, R107, 0x1f ;  /* 0x00001f6b49497589 */ /* 0x000fe200000e0000 */
[----:B------:R-:W-:Y:S01]  /*5f10*/  FADD R61, R61, R60 ;  /* 0x0000003c3d3d7221 */ /* 0x000fe20000000000 */
[----:B------:R-:W-:Y:S02]  /*5f20*/  HMMA.16816.F32 R16, R28, R12, R16 ;  /* 0x0000000c1c10723c */ /* 0x000fe40000001810 */
[----:B------:R-:W-:Y:S01]  /*5f30*/  SHFL.IDX PT, R75, R75, R107, 0x1f ;  /* 0x00001f6b4b4b7589 */ /* 0x000fe200000e0000 */
[----:B------:R-:W-:-:S03]  /*5f40*/  FADD R69, R69, R96 ;  /* 0x0000006045457221 */ /* 0x000fc60000000000 */
[----:B------:R-:W-:Y:S01]  /*5f50*/  SHFL.IDX PT, R36, R36, R107, 0x1f ;  /* 0x00001f6b24247589 */ /* 0x000fe200000e0000 */
[----:B------:R-:W-:-:S03]  /*5f60*/  FADD R70, R70, R61 ;  /* 0x0000003d46467221 */ /* 0x000fc60000000000 */
[----:B------:R-:W-:Y:S04]  /*5f70*/  SHFL.IDX PT, R107, R33, R107, 0x1f ;  /* 0x00001f6b216b7589 */ /* 0x000fe800000e0000 */
[----:B------:R-:W0:Y:S04]  /*5f80*/  SHFL.IDX PT, R72, R72, R4, 0x1f ;  /* 0x00001f0448487589 */ /* 0x000e2800000e0000 */
[----:B------:R-:W1:Y:S04]  /*5f90*/  SHFL.IDX PT, R39, R39, R4, 0x1f ;  /* 0x00001f0427277589 */ /* 0x000e6800000e0000 */
[----:B------:R-:W2:Y:S04]  /*5fa0*/  SHFL.IDX PT, R27, R27, R4, 0x1f ;  /* 0x00001f041b1b7589 */ /* 0x000ea800000e0000 */
[----:B------:R-:W3:Y:S01]  /*5fb0*/  SHFL.IDX PT, R12, R32, R4, 0x1f ;  /* 0x00001f04200c7589 */ /* 0x000ee200000e0000 */
[----:B------:R-:W-:-:S02]  /*5fc0*/  F2FP.F16.E4M3.UNPACK_B R40, R40.H1 ;  /* 0x00000028ff28723e */ /* 0x000fc400030006ff */
[----:B------:R-:W-:Y:S01]  /*5fd0*/  F2FP.F16.E4M3.UNPACK_B R41, R41.H1 ;  /* 0x00000029ff29723e */ /* 0x000fe200030006ff */
[----:B------:R-:W-:Y:S01]  /*5fe0*/  FADD R69, R68, R69 ;  /* 0x0000004544457221 */ /* 0x000fe20000000000 */
[----:B------:R-:W-:-:S03]  /*5ff0*/  FADD R70, R71, R70 ;  /* 0x0000004647467221 */ /* 0x000fc60000000000 */
[----:B------:R-:W-:Y:S01]  /*6000*/  FADD R22, R22, R69 ;  /* 0x0000004516167221 */ /* 0x000fe20000000000 */
[----:B------:R-:W-:Y:S01]  /*6010*/  FADD R23, R23, R70 ;  /* 0x0000004617177221 */ /* 0x000fe20000000000 */
[----:B------:R-:W-:Y:S02]  /*6020*/  HMMA.16816.F32 R52, R28, R40, R52 ;  /* 0x000000281c34723c */ /* 0x000fe40000001834 */
[----:B------:R-:W-:Y:S01]  /*6030*/  FADD R37, R37, R22 ;  /* 0x0000001625257221 */ /* 0x000fe20000000000 */
[----:B------:R-:W-:Y:S01]  /*6040*/  FADD R38, R38, R23 ;  /* 0x0000001726267221 */ /* 0x000fe20000000000 */
[----:B------:R-:W-:Y:S02]  /*6050*/  F2FP.F16.E4M3.UNPACK_B R44, R44.H1 ;  /* 0x0000002cff2c723e */ /* 0x000fe400030006ff */
[----:B------:R-:W-:Y:S02]  /*6060*/  F2FP.F16.E4M3.UNPACK_B R45, R45.H1 ;  /* 0x0000002dff2d723e */ /* 0x000fe400030006ff */
[----:B------:R-:W-:-:S02]  /*6070*/  F2FP.F16.E4M3.UNPACK_B R8, R8.H1 ;  /* 0x00000008ff08723e */ /* 0x000fc400030006ff */
[----:B------:R-:W-:Y:S01]  /*6080*/  F2FP.F16.E4M3.UNPACK_B R9, R9.H1 ;  /* 0x00000009ff09723e */ /* 0x000fe200030006ff */
[----:B------:R-:W-:Y:S01]  /*6090*/  FADD R34, R34, R37 ;  /* 0x0000002522227221 */ /* 0x000fe20000000000 */
[----:B------:R-:W-:Y:S01]  /*60a0*/  FADD R25, R25, R38 ;  /* 0x0000002619197221 */ /* 0x000fe20000000000 */
[C---:B------:R-:W-:Y:S02]  /*60b0*/  HMMA.16816.F32 R56, R28.reuse, R44, R56 ;  /* 0x0000002c1c38723c */ /* 0x040fe40000001838 */
[----:B------:R-:W-:Y:S01]  /*60c0*/  FADD R13, R35, R34 ;  /* 0x00000022230d7221 */ /* 0x000fe20000000000 */
[----:B------:R-:W-:Y:S01]  /*60d0*/  FADD R25, R78, R25 ;  /* 0x000000194e197221 */ /* 0x000fe20000000000 */
[----:B------:R-:W4:Y:S04]  /*60e0*/  S2R R86, SR_CTAID.X ;  /* 0x0000000000567919 */ /* 0x000f280000002500 */
[----:B------:R-:W-:Y:S01]  /*60f0*/  HMMA.16816.F32 R48, R28, R8, R48 ;  /* 0x000000081c30723c */ /* 0x000fe20000001830 */
[----:B------:R-:W-:-:S02]  /*6100*/  F2FP.F16.E4M3.UNPACK_B R8, R42 ;  /* 0x0000002aff08723e */ /* 0x000fc400020006ff */
[----:B------:R-:W-:Y:S02]  /*6110*/  F2FP.F16.E4M3.UNPACK_B R9, R43 ;  /* 0x0000002bff09723e */ /* 0x000fe400020006ff */
[----:B0-----:R-:W-:Y:S02]  /*6120*/  SEL R28, R72, R73, !P4 ;  /* 0x00000049481c7207 */ /* 0x001fe40006000000 */
[----:B-1----:R-:W-:Y:S02]  /*6130*/  SEL R29, R39, R75, !P4 ;  /* 0x0000004b271d7207 */ /* 0x002fe40006000000 */
[----:B--2---:R-:W-:Y:S02]  /*6140*/  SEL R30, R27, R36, !P4 ;  /* 0x000000241b1e7207 */ /* 0x004fe40006000000 */
[----:B---3--:R-:W-:Y:S01]  /*6150*/  SEL R31, R12, R107, !P4 ;  /* 0x0000006b0c1f7207 */ /* 0x008fe20006000000 */
[----:B------:R-:W0:Y:S04]  /*6160*/  SHFL.BFLY PT, R20, R13, 0x2, 0x1f ;  /* 0x0c401f000d147f89 */ /* 0x000e2800000e0000 */
[----:B------:R-:W1:Y:S02]  /*6170*/  SHFL.BFLY PT, R38, R25, 0x2, 0x1f ;  /* 0x0c401f0019267f89 */ /* 0x000e6400000e0000 */
[----:B------:R-:W-:Y:S01]  /*6180*/  HMMA.16816.F32 R52, R28, R8, R52 ;  /* 0x000000081c34723c */ /* 0x000fe20000001834 */
[----:B------:R-:W-:-:S02]  /*6190*/  F2FP.F16.E4M3.UNPACK_B R8, R14 ;  /* 0x0000000eff08723e */ /* 0x000fc400020006ff */
[----:B------:R-:W-:-:S07]  /*61a0*/  F2FP.F16.E4M3.UNPACK_B R9, R15 ;  /* 0x0000000fff09723e */ /* 0x000fce00020006ff */
[----:B------:R-:W-:Y:S01]  /*61b0*/  HMMA.16816.F32 R16, R28, R8, R16 ;  /* 0x000000081c10723c */ /* 0x000fe20000001810 */
[----:B------:R-:W-:Y:S02]  /*61c0*/  F2FP.F16.E4M3.UNPACK_B R8, R46 ;  /* 0x0000002eff08723e */ /* 0x000fe400020006ff */
[----:B------:R-:W-:Y:S02]  /*61d0*/  F2FP.F16.E4M3.UNPACK_B R9, R47 ;  /* 0x0000002fff09723e */ /* 0x000fe400020006ff */
[----:B------:R-:W-:-:S05]  /*61e0*/  SEL R34, R36, R27, !P4 ;  /* 0x0000001b24227207 */ /* 0x000fca0006000000 */
[----:B------:R-:W-:Y:S01]  /*61f0*/  HMMA.16816.F32 R56, R28, R8, R56 ;  /* 0x000000081c38723c */ /* 0x000fe20000001838 */
[----:B------:R-:W-:Y:S02]  /*6200*/  F2FP.F16.E4M3.UNPACK_B R8, R10 ;  /* 0x0000000aff08723e */ /* 0x000fe400020006ff */
[----:B------:R-:W-:Y:S01]  /*6210*/  F2FP.F16.E4M3.UNPACK_B R9, R11 ;  /* 0x0000000bff09723e */ /* 0x000fe200020006ff */
[----:B0-----:R-:W-:Y:S01]  /*6220*/  FADD R27, R13, R20 ;  /* 0x000000140d1b7221 */ /* 0x001fe20000000000 */
[----:B-1----:R-:W-:Y:S01]  /*6230*/  FADD R38, R25, R38 ;  /* 0x0000002619267221 */ /* 0x002fe20000000000 */
[----:B------:R-:W-:Y:S01]  /*6240*/  UIADD3 UR5, UP0, UPT, UR5, 0x80, URZ ;  /* 0x0000008005057890 */ /* 0x000fe2000ff1e0ff */
[----:B----4-:R-:W-:-:S03]  /*6250*/  IMAD.SHL.U32 R86, R86, 0x100, RZ ;  /* 0x0000010056567824 */ /* 0x010fc600078e00ff */
[----:B------:R-:W-:Y:S01]  /*6260*/  HMMA.16816.F32 R48, R28, R8, R48 ;  /* 0x000000081c30723c */ /* 0x000fe20000001830 */
[----:B------:R-:W0:Y:S01]  /*6270*/  SHFL.BFLY PT, R28, R27, 0x1, 0x1f ;  /* 0x0c201f001b1c7f89 */ /* 0x000e2200000e0000 */
[----:B------:R-:W-:-:S03]  /*6280*/  UIADD3.X UR6, UPT, UPT, URZ, UR6, URZ, UP0, !UPT ;  /* 0x00000006ff067290 */ /* 0x000fc600087fe4ff */
[----:B------:R-:W1:Y:S01]  /*6290*/  SHFL.BFLY PT, R25, R38, 0x1, 0x1f ;  /* 0x0c201f0026197f89 */ /* 0x000e6200000e0000 */
[----:B------:R-:W-:Y:S02]  /*62a0*/  VIADD R86, R86, 0x100 ;  /* 0x0000010056567836 */ /* 0x000fe40000000000 */
[----:B------:R-:W-:-:S03]  /*62b0*/  IMAD.U32 R29, RZ, RZ, UR6 ;  /* 0x00000006ff1d7e24 */ /* 0x000fc6000f8e00ff */
[----:B------:R-:W-:-:S04]  /*62c0*/  ISETP.LE.U32.AND P0, PT, R86, UR5, PT ;  /* 0x0000000556007c0c */ /* 0x000fc8000bf03070 */
[----:B------:R-:W-:Y:S02]  /*62d0*/  ISETP.GE.U32.AND.EX P0, PT, R29, RZ, PT, P0 ;  /* 0x000000ff1d00720c */ /* 0x000fe40003f06100 */
[----:B------:R-:W-:Y:S02]  /*62e0*/  SEL R32, R73, R72, !P4 ;  /* 0x0000004849207207 */ /* 0x000fe40006000000 */
[----:B------:R-:W-:Y:S02]  /*62f0*/  SEL R33, R75, R39, !P4 ;  /* 0x000000274b217207 */ /* 0x000fe40006000000 */
[----:B------:R-:W-:Y:S02]  /*6300*/  SEL R35, R107, R12, !P4 ;  /* 0x0000000c6b237207 */ /* 0x000fe40006000000 */
[----:B------:R-:W-:Y:S02]  /*6310*/  F2FP.F16.E4M3.UNPACK_B R14, R14.H1 ;  /* 0x0000000eff0e723e */ /* 0x000fe400030006ff */
[----:B------:R-:W-:-:S02]  /*6320*/  F2FP.F16.E4M3.UNPACK_B R15, R15.H1 ;  /* 0x0000000fff0f723e */ /* 0x000fc400030006ff */
[----:B------:R-:W-:Y:S02]  /*6330*/  F2FP.F16.E4M3.UNPACK_B R42, R42.H1 ;  /* 0x0000002aff2a723e */ /* 0x000fe400030006ff */
[----:B------:R-:W-:Y:S02]  /*6340*/  F2FP.F16.E4M3.UNPACK_B R43, R43.H1 ;  /* 0x0000002bff2b723e */ /* 0x000fe400030006ff */
[----:B------:R-:W-:Y:S02]  /*6350*/  F2FP.F16.E4M3.UNPACK_B R46, R46.H1 ;  /* 0x0000002eff2e723e */ /* 0x000fe400030006ff */
[----:B------:R-:W-:Y:S02]  /*6360*/  F2FP.F16.E4M3.UNPACK_B R47, R47.H1 ;  /* 0x0000002fff2f723e */ /* 0x000fe400030006ff */
[----:B------:R-:W-:Y:S02]  /*6370*/  F2FP.F16.E4M3.UNPACK_B R10, R10.H1 ;  /* 0x0000000aff0a723e */ /* 0x000fe400030006ff */
[----:B------:R-:W-:Y:S01]  /*6380*/  F2FP.F16.E4M3.UNPACK_B R11, R11.H1 ;  /* 0x0000000bff0b723e */ /* 0x000fe200030006ff */
[----:B------:R-:W-:Y:S01]  /*6390*/  HMMA.16816.F32 R16, R32, R14, R16 ;  /* 0x0000000e2010723c */ /* 0x000fe20000001810 */
[----:B0-----:R-:W-:Y:S01]  /*63a0*/  FADD R27, R27, R28 ;  /* 0x0000001c1b1b7221 */ /* 0x001fe20000000000 */
[----:B-1----:R-:W-:Y:S01]  /*63b0*/  FADD R25, R38, R25 ;  /* 0x0000001926197221 */ /* 0x002fe20000000000 */
[----:B------:R-:W-:Y:S01]  /*63c0*/  ULEA UR4, UR11, UR4, 0x7 ;  /* 0x000000040b047291 */ /* 0x000fe2000f8e38ff */
[----:B------:R-:W-:-:S02]  /*63d0*/  IMAD R0, R121, 0x80, R0 ;  /* 0x0000008079007824 */ /* 0x000fc400078e0200 */
[----:B------:R-:W-:Y:S02]  /*63e0*/  FFMA R119, R104, R119, R27 ;  /* 0x0000007768777223 */ /* 0x000fe4000000001b */
[----:B------:R-:W-:Y:S01]  /*63f0*/  HMMA.16816.F32 R20, R32, R42, R52 ;  /* 0x0000002a2014723c */ /* 0x000fe20000001834 */
[----:B------:R-:W-:Y:S01]  /*6400*/  FFMA R120, R106, R120, R25 ;  /* 0x000000786a787223 */ /* 0x000fe20000000019 */
[----:B------:R-:W-:Y:S02]  /*6410*/  IMAD.MOV.U32 R118, RZ, RZ, R26 ;  /* 0x000000ffff767224 */ /* 0x000fe400078e001a */
[----:B------:R-:W-:-:S04]  /*6420*/  IMAD.MOV.U32 R116, RZ, RZ, R24 ;  /* 0x000000ffff747224 */ /* 0x000fc800078e0018 */
[C---:B------:R-:W-:Y:S08]  /*6430*/  HMMA.16816.F32 R12, R32.reuse, R46, R56 ;  /* 0x0000002e200c723c */ /* 0x040ff00000001838 */
[----:B------:R-:W-:Y:S01]  /*6440*/  HMMA.16816.F32 R8, R32, R10, R48 ;  /* 0x0000000a2008723c */ /* 0x000fe20000001830 */
[----:B------:R-:W-:-:S04]  /*6450*/  NOP ;  /* 0x0000000000007918 */ /* 0x000fc80000000000 */
[----:B------:R-:W-:-:S15]  /*6460*/  @!P0 BRA `(.L_x_1) ;  /* 0xffffffac00e08947 */ /* 0x000fde000383ffff */
.L_x_0:
[----:B------:R-:W0:Y:S01]  /*6470*/  S2R R0, SR_TID.X ;  /* 0x0000000000007919 */ /* 0x000e220000002100 */
[----:B------:R-:W1:Y:S01]  /*6480*/  S2UR UR5, SR_CgaCtaId ;  /* 0x00000000000579c3 */ /* 0x000e620000008800 */
[----:B------:R-:W-:Y:S01]  /*6490*/  UMOV UR4, 0x400 ;  /* 0x0000040000047882 */ /* 0x000fe20000000000 */
[----:B------:R-:W-:Y:S01]  /*64a0*/  IMAD.MOV.U32 R29, RZ, RZ, R12 ;  /* 0x000000ffff1d7224 */ /* 0x000fe200078e000c */
[C---:B------:R-:W-:Y:S01]  /*64b0*/  FSETP.GEU.AND P2, PT, R119.reuse, 1.175494350822287508e-38, PT ;  /* 0x008000007700780b */ /* 0x040fe20003f4e000 */
[----:B------:R-:W-:Y:S01]  /*64c0*/  IMAD.MOV.U32 R39, RZ, RZ, R21 ;  /* 0x000000ffff277224 */ /* 0x000fe200078e0015 */
[C---:B------:R-:W-:Y:S01]  /*64d0*/  FSETP.GEU.AND P1, PT, R120.reuse, 1.175494350822287508e-38, PT ;  /* 0x008000007800780b */ /* 0x040fe20003f2e000 */
[----:B------:R-:W-:Y:S02]  /*64e0*/  IMAD.MOV.U32 R21, RZ, RZ, R8 ;  /* 0x000000ffff157224 */ /* 0x000fe400078e0008 */
[----:B------:R-:W-:Y:S01]  /*64f0*/  FMUL R8, R120, 8388608 ;  /* 0x4b00000078087820 */ /* 0x000fe20000400000 */
[C---:B------:R-:W-:Y:S01]  /*6500*/  FSETP.GT.AND P0, PT, |R119|.reuse, 8.50705917302346158658e+37, PT ;  /* 0x7e8000007700780b */ /* 0x040fe20003f04200 */
[----:B------:R-:W-:Y:S01]  /*6510*/  IMAD.MOV.U32 R31, RZ, RZ, R17 ;  /* 0x000000ffff1f7224 */ /* 0x000fe200078e0011 */
[----:B------:R-:W-:Y:S01]  /*6520*/  FSETP.GEU.AND P3, PT, |R119|, 1.175494350822287508e-38, PT ;  /* 0x008000007700780b */ /* 0x000fe20003f6e200 */
[----:B------:R-:W-:Y:S01]  /*6530*/  IMAD.MOV.U32 R17, RZ, RZ, R9 ;  /* 0x000000ffff117224 */ /* 0x000fe200078e0009 */
[----:B------:R-:W-:Y:S01]  /*6540*/  FSEL R8, R8, R120, !P1 ;  /* 0x0000007808087208 */ /* 0x000fe20004800000 */
[----:B------:R-:W-:Y:S01]  /*6550*/  IMAD.MOV.U32 R27, RZ, RZ, R13 ;  /* 0x000000ffff1b7224 */ /* 0x000fe200078e000d */
[----:B------:R-:W-:Y:S01]  /*6560*/  BAR.SYNC.DEFER_BLOCKING 0x0 ;  /* 0x0000000000007b1d */ /* 0x000fe20000010000 */
[----:B------:R-:W-:Y:S01]  /*6570*/  IMAD.MOV.U32 R13, RZ, RZ, R11 ;  /* 0x000000ffff0d7224 */ /* 0x000fe200078e000b */
[----:B------:R-:W-:Y:S01]  /*6580*/  FSEL R11, RZ, -23, P2 ;  /* 0xc1b80000ff0b7808 */ /* 0x000fe20001000000 */
[----:B------:R-:W-:-:S02]  /*6590*/  IMAD.MOV.U32 R35, RZ, RZ, R23 ;  /* 0x000000ffff237224 */ /* 0x000fc400078e0017 */
[----:B------:R-:W-:-:S03]  /*65a0*/  IMAD.MOV.U32 R23, RZ, RZ, R19 ;  /* 0x000000ffff177224 */ /* 0x000fc600078e0013 */
[----:B------:R-:W2:Y:S01]  /*65b0*/  LDC R36, c[0x0][0x3e8] ;  /* 0x0000fa00ff247b82 */ /* 0x000ea20000000800 */
[----:B------:R-:W-:Y:S02]  /*65c0*/  IMAD.MOV.U32 R19, RZ, RZ, R15 ;  /* 0x000000ffff137224 */ /* 0x000fe400078e000f */
[----:B------:R-:W-:Y:S01]  /*65d0*/  @P0 FMUL R13, R13, 0.25 ;  /* 0x3e8000000d0d0820 */ /* 0x000fe20000400000 */
[----:B------:R-:W-:Y:S01]  /*65e0*/  IMAD.MOV.U32 R15, RZ, RZ, R10 ;  /* 0x000000ffff0f7224 */ /* 0x000fe200078e000a */
[----:B-1----:R-:W-:Y:S01]  /*65f0*/  ULEA UR6, UR5, UR4, 0x18 ;  /* 0x0000000405067291 */ /* 0x002fe2000f8ec0ff */
[----:B------:R-:W-:Y:S01]  /*6600*/  FSEL R10, RZ, -23, P1 ;  /* 0xc1b80000ff0a7808 */ /* 0x000fe20000800000 */
[----:B------:R-:W-:Y:S01]  /*6610*/  IMAD.MOV.U32 R37, RZ, RZ, R22 ;  /* 0x000000ffff257224 */ /* 0x000fe200078e0016 */
[----:B------:R-:W-:Y:S01]  /*6620*/  FSETP.GT.AND P1, PT, |R120|, 8.50705917302346158658e+37, PT ;  /* 0x7e8000007800780b */ /* 0x000fe20003f24200 */
[----:B------:R-:W-:Y:S02]  /*6630*/  IMAD.MOV.U32 R25, RZ, RZ, R18 ;  /* 0x000000ffff197224 */ /* 0x000fe400078e0012 */
[----:B------:R-:W-:Y:S01]  /*6640*/  @P0 FMUL R15, R15, 0.25 ;  /* 0x3e8000000f0f0820 */ /* 0x000fe20000400000 */
[----:B------:R-:W-:Y:S01]  /*6650*/  @P0 FMUL R19, R19, 0.25 ;  /* 0x3e80000013130820 */ /* 0x000fe20000400000 */
[C---:B0-----:R-:W-:Y:S01]  /*6660*/  LOP3.LUT R3, R0.reuse, 0x7, RZ, 0xc0, !PT ;  /* 0x0000000700037812 */ /* 0x041fe200078ec0ff */
[C---:B------:R-:W-:Y:S01]  /*6670*/  IMAD.SHL.U32 R2, R0.reuse, 0x4, RZ ;  /* 0x0000000400027824 */ /* 0x040fe200078e00ff */
[C---:B------:R-:W-:Y:S01]  /*6680*/  LOP3.LUT R41, R0.reuse, 0x8, RZ, 0xc0, !PT ;  /* 0x0000000800297812 */ /* 0x040fe200078ec0ff */
[----:B------:R-:W-:Y:S01]  /*6690*/  IMAD.SHL.U32 R5, R0, 0x8, RZ ;  /* 0x0000000800057824 */ /* 0x000fe200078e00ff */
[----:B------:R-:W-:Y:S01]  /*66a0*/  LEA R6, R3, UR6, 0x4 ;  /* 0x0000000603067c11 */ /* 0x000fe2000f8e20ff */
[----:B------:R-:W-:Y:S01]  /*66b0*/  @P0 FMUL R23, R23, 0.25 ;  /* 0x3e80000017170820 */ /* 0x000fe20000400000 */
[----:B------:R-:W-:Y:S01]  /*66c0*/  LOP3.LUT R2, R2, 0x3c0, RZ, 0xc0, !PT ;  /* 0x000003c002027812 */ /* 0x000fe200078ec0ff */
[----:B------:R-:W-:Y:S01]  /*66d0*/  @P0 FMUL R14, R14, 0.25 ;  /* 0x3e8000000e0e0820 */ /* 0x000fe20000400000 */
[----:B------:R-:W-:Y:S01]  /*66e0*/  LOP3.LUT R9, R5, 0xf80, RZ, 0xc0, !PT ;  /* 0x00000f8005097812 */ /* 0x000fe200078ec0ff */
[----:B------:R-:W-:-:S02]  /*66f0*/  IMAD R3, R3, -0x8, R6 ;  /* 0xfffffff803037824 */ /* 0x000fc400078e0206 */
[----:B------:R-:W-:Y:S01]  /*6700*/  @P0 FMUL R25, R25, 0.25 ;  /* 0x3e80000019190820 */ /* 0x000fe20000400000 */
[----:B------:R-:W-:Y:S01]  /*6710*/  @P0 FMUL R35, R35, 0.25 ;  /* 0x3e80000023230820 */ /* 0x000fe20000400000 */
[----:B------:R-:W-:Y:S01]  /*6720*/  @P0 FMUL R37, R37, 0.25 ;  /* 0x3e80000025250820 */ /* 0x000fe20000400000 */
[----:B------:R-:W-:Y:S02]  /*6730*/  IMAD.IADD R12, R2, 0x1, R3 ;  /* 0x00000001020c7824 */ /* 0x000fe400078e0203 */
[----:B------:R-:W-:Y:S01]  /*6740*/  FMUL R3, R119, 8388608 ;  /* 0x4b00000077037820 */ /* 0x000fe20000400000 */
[----:B------:R-:W-:Y:S02]  /*6750*/  VIADD R2, R8, 0xc0cafb0d ;  /* 0xc0cafb0d08027836 */ /* 0x000fe40000000000 */
[----:B------:R-:W-:Y:S01]  /*6760*/  @!P3 FMUL R15, R15, 16777216 ;  /* 0x4b8000000f0fb820 */ /* 0x000fe20000400000 */
[----:B------:R-:W-:Y:S01]  /*6770*/  @!P3 FMUL R19, R19, 16777216 ;  /* 0x4b8000001313b820 */ /* 0x000fe20000400000 */
[----:B------:R-:W-:Y:S01]  /*6780*/  @!P3 FMUL R23, R23, 16777216 ;  /* 0x4b8000001717b820 */ /* 0x000fe20000400000 */
[----:B------:R-:W-:Y:S01]  /*6790*/  FSEL R3, R3, R119, !P2 ;  /* 0x0000007703037208 */ /* 0x000fe20005000000 */
[----:B------:R-:W-:Y:S01]  /*67a0*/  @P0 FMUL R119, R119, 0.25 ;  /* 0x3e80000077770820 */ /* 0x000fe20000400000 */
[----:B------:R-:W-:Y:S01]  /*67b0*/  LOP3.LUT R5, R2, 0xff800000, RZ, 0xc0, !PT ;  /* 0xff80000002057812 */ /* 0x000fe200078ec0ff */
[----:B------:R-:W-:Y:S01]  /*67c0*/  IMAD R2, R41, 0x200, R6 ;  /* 0x0000020029027824 */ /* 0x000fe200078e0206 */
[----:B------:R-:W-:Y:S01]  /*67d0*/  FSETP.GEU.AND P2, PT, |R120|, 1.175494350822287508e-38, PT ;  /* 0x008000007800780b */ /* 0x000fe20003f4e200 */
[----:B------:R-:W-:-:S02]  /*67e0*/  VIADD R4, R3, 0xc0cafb0d ;  /* 0xc0cafb0d03047836 */ /* 0x000fc40000000000 */
[----:B------:R-:W-:Y:S01]  /*67f0*/  @!P3 FMUL R119, R119, 16777216 ;  /* 0x4b8000007777b820 */ /* 0x000fe20000400000 */
[----:B------:R-:W-:Y:S01]  /*6800*/  @P1 FMUL R120, R120, 0.25 ;  /* 0x3e80000078781820 */ /* 0x000fe20000400000 */
[----:B------:R-:W-:Y:S01]  /*6810*/  I2FP.F32.S32 R7, R5 ;  /* 0x0000000500077245 */ /* 0x000fe20000201400 */
[----:B------:R-:W-:Y:S01]  /*6820*/  IMAD.IADD R9, R9, 0x1, R2 ;  /* 0x0000000109097824 */ /* 0x000fe200078e0202 */
[----:B------:R-:W-:Y:S01]  /*6830*/  LOP3.LUT R4, R4, 0xff800000, RZ, 0xc0, !PT ;  /* 0xff80000004047812 */ /* 0x000fe200078ec0ff */
[----:B------:R-:W-:Y:S01]  /*6840*/  @!P3 FMUL R13, R13, 16777216 ;  /* 0x4b8000000d0db820 */ /* 0x000fe20000400000 */
[----:B------:R-:W-:Y:S01]  /*6850*/  @!P3 FMUL R14, R14, 16777216 ;  /* 0x4b8000000e0eb820 */ /* 0x000fe20000400000 */
[----:B------:R-:W-:Y:S01]  /*6860*/  @!P3 FMUL R25, R25, 16777216 ;  /* 0x4b8000001919b820 */ /* 0x000fe20000400000 */
[----:B------:R-:W-:Y:S01]  /*6870*/  I2FP.F32.S32 R6, R4 ;  /* 0x0000000400067245 */ /* 0x000fe20000201400 */
[----:B------:R-:W-:Y:S01]  /*6880*/  @!P3 FMUL R35, R35, 16777216 ;  /* 0x4b8000002323b820 */ /* 0x000fe20000400000 */
[----:B------:R-:W-:Y:S01]  /*6890*/  @!P3 FMUL R37, R37, 16777216 ;  /* 0x4b8000002525b820 */ /* 0x000fe20000400000 */
[----:B------:R-:W-:Y:S01]  /*68a0*/  LEA.HI R2, R41, R12, RZ, 0x1f ;  /* 0x0000000c29027211 */ /* 0x000fe200078ff8ff */
[----:B------:R-:W-:Y:S01]  /*68b0*/  @!P2 FMUL R120, R120, 16777216 ;  /* 0x4b8000007878a820 */ /* 0x000fe20000400000 */
[----:B------:R-:W-:Y:S01]  /*68c0*/  FFMA.FTZ R11, R6, 1.1920928955078125e-07, R11 ;  /* 0x34000000060b7823 */ /* 0x000fe2000001000b */
[----:B------:R-:W-:Y:S01]  /*68d0*/  IMAD.MOV.U32 R33, RZ, RZ, R16 ;  /* 0x000000ffff217224 */ /* 0x000fe200078e0010 */
[----:B------:R-:W0:Y:S01]  /*68e0*/  MUFU.RCP R6, R119 ;  /* 0x0000007700067308 */ /* 0x000e220000001000 */
[----:B------:R-:W-:Y:S01]  /*68f0*/  FFMA.FTZ R10, R7, 1.1920928955078125e-07, R10 ;  /* 0x34000000070a7823 */ /* 0x000fe2000001000a */
[----:B------:R-:W-:Y:S01]  /*6900*/  @P1 FMUL R17, R17, 0.25 ;  /* 0x3e80000011111820 */ /* 0x000fe20000400000 */
[----:B------:R-:W-:Y:S01]  /*6910*/  @P1 FMUL R21, R21, 0.25 ;  /* 0x3e80000015151820 */ /* 0x000fe20000400000 */
[----:B------:R-:W-:Y:S01]  /*6920*/  @P1 FMUL R20, R20, 0.25 ;  /* 0x3e80000014141820 */ /* 0x000fe20000400000 */
[----:B------:R-:W-:Y:S01]  /*6930*/  @P1 FMUL R27, R27, 0.25 ;  /* 0x3e8000001b1b1820 */ /* 0x000fe20000400000 */
[----:B------:R-:W-:Y:S01]  /*6940*/  @P1 FMUL R31, R31, 0.25 ;  /* 0x3e8000001f1f1820 */ /* 0x000fe20000400000 */
[----:B------:R-:W-:Y:S01]  /*6950*/  @P1 FMUL R33, R33, 0.25 ;  /* 0x3e80000021211820 */ /* 0x000fe20000400000 */
[----:B------:R-:W-:Y:S01]  /*6960*/  @P1 FMUL R39, R39, 0.25 ;  /* 0x3e80000027271820 */ /* 0x000fe20000400000 */
[----:B------:R-:W-:Y:S01]  /*6970*/  @P1 FMUL R29, R29, 0.25 ;  /* 0x3e8000001d1d1820 */ /* 0x000fe20000400000 */
[----:B------:R-:W-:Y:S01]  /*6980*/  @!P2 FMUL R17, R17, 16777216 ;  /* 0x4b8000001111a820 */ /* 0x000fe20000400000 */
[----:B------:R-:W-:Y:S01]  /*6990*/  @!P2 FMUL R21, R21, 16777216 ;  /* 0x4b8000001515a820 */ /* 0x000fe20000400000 */
[----:B------:R-:W-:Y:S01]  /*69a0*/  @!P2 FMUL R20, R20, 16777216 ;  /* 0x4b8000001414a820 */ /* 0x000fe20000400000 */
[----:B------:R-:W-:Y:S01]  /*69b0*/  @!P2 FMUL R27, R27, 16777216 ;  /* 0x4b8000001b1ba820 */ /* 0x000fe20000400000 */
[----:B------:R-:W-:Y:S01]  /*69c0*/  @!P2 FMUL R31, R31, 16777216 ;  /* 0x4b8000001f1fa820 */ /* 0x000fe20000400000 */
[----:B------:R-:W-:Y:S01]  /*69d0*/  @!P2 FMUL R33, R33, 16777216 ;  /* 0x4b8000002121a820 */ /* 0x000fe20000400000 */
[----:B------:R-:W-:Y:S01]  /*69e0*/  @!P2 FMUL R39, R39, 16777216 ;  /* 0x4b8000002727a820 */ /* 0x000fe20000400000 */
[C---:B0-----:R-:W-:Y:S01]  /*69f0*/  FMUL R12, R6.reuse, R15 ;  /* 0x0000000f060c7220 */ /* 0x041fe20000400000 */
[C---:B------:R-:W-:Y:S01]  /*6a00*/  FMUL R15, R6.reuse, R19 ;  /* 0x00000013060f7220 */ /* 0x040fe20000400000 */
[C---:B------:R-:W-:Y:S01]  /*6a10*/  FMUL R18, R6.reuse, R23 ;  /* 0x0000001706127220 */ /* 0x040fe20000400000 */
[C---:B------:R-:W-:Y:S01]  /*6a20*/  FMUL R7, R6.reuse, R13 ;  /* 0x0000000d06077220 */ /* 0x040fe20000400000 */
[C---:B------:R-:W-:Y:S01]  /*6a30*/  FMUL R16, R6.reuse, R14 ;  /* 0x0000000e06107220 */ /* 0x040fe20000400000 */
[C---:B------:R-:W-:Y:S01]  /*6a40*/  FMUL R19, R6.reuse, R25 ;  /* 0x0000001906137220 */ /* 0x040fe20000400000 */
[C---:B------:R-:W-:Y:S01]  /*6a50*/  FMUL R22, R6.reuse, R35 ;  /* 0x0000002306167220 */ /* 0x040fe20000400000 */
[----:B------:R-:W-:Y:S01]  /*6a60*/  FMUL R23, R6, R37 ;  /* 0x0000002506177220 */ /* 0x000fe20000400000 */
[----:B------:R-:W-:Y:S01]  /*6a70*/  @!P2 FMUL R29, R29, 16777216 ;  /* 0x4b8000001d1da820 */ /* 0x000fe20000400000 */
[----:B------:R-:W0:Y:S01]  /*6a80*/  MUFU.RCP R6, R120 ;  /* 0x0000007800067308 */ /* 0x000e220000001000 */
[----:B------:R-:W-:Y:S01]  /*6a90*/  F2FP.SATFINITE.E4M3.F32.PACK_AB_MERGE_C R18, R18, R19, RZ ;  /* 0x000000131212723e */ /* 0x000fe200048070ff */
[----:B------:R-:W-:Y:S01]  /*6aa0*/  IMAD.IADD R5, R8, 0x1, -R5 ;  /* 0x0000000108057824 */ /* 0x000fe200078e0a05 */
[----:B------:R-:W-:Y:S01]  /*6ab0*/  F2FP.SATFINITE.E4M3.F32.PACK_AB_MERGE_C R15, R15, R16, RZ ;  /* 0x000000100f0f723e */ /* 0x000fe200048070ff */
[----:B------:R-:W-:Y:S01]  /*6ac0*/  IMAD.IADD R4, R3, 0x1, -R4 ;  /* 0x0000000103047824 */ /* 0x000fe200078e0a04 */
[----:B------:R-:W-:Y:S01]  /*6ad0*/  F2FP.SATFINITE.E4M3.F32.PACK_AB_MERGE_C R16, R7, R12, RZ ;  /* 0x0000000c0710723e */ /* 0x000fe200048070ff */
[----:B------:R-:W1:Y:S01]  /*6ae0*/  S2R R48, SR_CTAID.X ;  /* 0x0000000000307919 */ /* 0x000e620000002500 */
[----:B------:R-:W-:Y:S01]  /*6af0*/  LOP3.LUT R32, R15, 0xffff, RZ, 0xc0, !PT ;  /* 0x0000ffff0f207812 */ /* 0x000fe200078ec0ff */
[----:B------:R-:W3:Y:S01]  /*6b00*/  LDCU.64 UR4, c[0x0][0x3e0] ;  /* 0x00007c00ff0477ac */ /* 0x000ee20008000a00 */
[----:B------:R-:W-:Y:S01]  /*6b10*/  F2FP.SATFINITE.E4M3.F32.PACK_AB_MERGE_C R22, R22, R23, RZ ;  /* 0x000000171616723e */ /* 0x000fe200048070ff */
[----:B------:R-:W-:Y:S01]  /*6b20*/  IMAD.MOV.U32 R23, RZ, RZ, 0x3dc6b27f ;  /* 0x3dc6b27fff177424 */ /* 0x000fe200078e00ff */
[----:B------:R-:W1:Y:S01]  /*6b30*/  S2R R46, SR_TID.X ;  /* 0x00000000002e7919 */ /* 0x000e620000002100 */
[----:B------:R-:W-:Y:S01]  /*6b40*/  LOP3.LUT R16, R16, 0xffff, RZ, 0xc0, !PT ;  /* 0x0000ffff10107812 */ /* 0x000fe200078ec0ff */
[----:B------:R-:W4:Y:S01]  /*6b50*/  LDC.64 R42, c[0x0][0x398] ;  /* 0x0000e600ff2a7b82 */ /* 0x000f220000000a00 */
[----:B------:R-:W-:-:S02]  /*6b60*/  LOP3.LUT R22, R22, 0xffff, RZ, 0xc0, !PT ;  /* 0x0000ffff16167812 */ /* 0x000fc400078ec0ff */
[----:B------:R-:W-:Y:S01]  /*6b70*/  ISETP.GE.U32.AND P1, PT, R8, 0x7f800000, PT ;  /* 0x7f8000000800780c */ /* 0x000fe20003f26070 */
        /* <DEDUP_REMOVED lines=8> */
[----:B------:R-:W-:Y:S01]  /*6c00*/  F2FP.SATFINITE.E4M3.F32.PACK_AB_MERGE_C R25, R25, R28, RZ ;  /* 0x0000001c1919723e */ /* 0x000fe200048070ff */
[----:B---3--:R-:W-:Y:S01]  /*6c10*/  UIMAD UR4, UR8, UR4, URZ ;  /* 0x00000004080472a4 */ /* 0x008fe2000f8e02ff */
[----:B------:R-:W-:-:S02]  /*6c20*/  F2FP.SATFINITE.E4M3.F32.PACK_AB_MERGE_C R20, R20, R21, RZ ;  /* 0x000000151414723e */ /* 0x000fc400048070ff */
[----:B------:R-:W-:Y:S02]  /*6c30*/  F2FP.SATFINITE.E4M3.F32.PACK_AB_MERGE_C R6, R17, R6, RZ ;  /* 0x000000061106723e */ /* 0x000fe400048070ff */
[----:B------:R-:W-:Y:S02]  /*6c40*/  LOP3.LUT R25, R25, 0xffff, RZ, 0xc0, !PT ;  /* 0x0000ffff19197812 */ /* 0x000fe400078ec0ff */
[----:B------:R-:W-:Y:S02]  /*6c50*/  LOP3.LUT R30, R6, 0xffff, RZ, 0xc0, !PT ;  /* 0x0000ffff061e7812 */ /* 0x000fe400078ec0ff */
[----:B------:R-:W-:Y:S02]  /*6c60*/  LOP3.LUT R28, R20, 0xffff, RZ, 0xc0, !PT ;  /* 0x0000ffff141c7812 */ /* 0x000fe400078ec0ff */
[----:B------:R-:W-:Y:S02]  /*6c70*/  PRMT R17, R30, 0x3340, R1 ;  /* 0x000033401e117816 */ /* 0x000fe40000000001 */
[----:B------:R-:W-:-:S02]  /*6c80*/  PRMT R6, R25, 0x3340, R28 ;  /* 0x0000334019067816 */ /* 0x000fc4000000001c */
[----:B------:R-:W-:Y:S02]  /*6c90*/  SHF.R.U32.HI R12, RZ, 0x8, R30 ;  /* 0x00000008ff0c7819 */ /* 0x000fe4000001161e */
[----:B------:R-:W-:Y:S02]  /*6ca0*/  LOP3.LUT R21, R18, 0xffff, RZ, 0xc0, !PT ;  /* 0x0000ffff12157812 */ /* 0x000fe400078ec0ff */
[----:B------:R-:W-:Y:S02]  /*6cb0*/  PRMT R18, R6, 0x5410, R17 ;  /* 0x0000541006127816 */ /* 0x000fe40000000011 */
[----:B------:R-:W-:Y:S01]  /*6cc0*/  F2FP.SATFINITE.E4M3.F32.PACK_AB_MERGE_C R15, R13, R14, RZ ;  /* 0x0000000e0d0f723e */ /* 0x000fe200048070ff */
[----:B------:R-:W-:Y:S01]  /*6cd0*/  FADD R14, R4, -1 ;  /* 0xbf800000040e7421 */ /* 0x000fe20000000000 */
[----:B------:R-:W-:Y:S02]  /*6ce0*/  SHF.R.U32.HI R7, RZ, 0x8, R28 ;  /* 0x00000008ff077819 */ /* 0x000fe4000001161c */
[----:B------:R-:W-:-:S02]  /*6cf0*/  SHF.R.U32.HI R6, RZ, 0x8, R25 ;  /* 0x00000008ff067819 */ /* 0x000fc40000011619 */
[----:B------:R-:W-:Y:S01]  /*6d00*/  LOP3.LUT R13, R12, 0xffff, RZ, 0xc0, !PT ;  /* 0x0000ffff0c0d7812 */ /* 0x000fe200078ec0ff */
[----:B------:R-:W-:Y:S01]  /*6d10*/  FADD R12, R5, -1 ;  /* 0xbf800000050c7421 */ /* 0x000fe20000000000 */
[----:B------:R-:W-:Y:S02]  /*6d20*/  LOP3.LUT R7, R7, 0xffff, RZ, 0xc0, !PT ;  /* 0x0000ffff07077812 */ /* 0x000fe400078ec0ff */
[----:B------:R-:W-:Y:S01]  /*6d30*/  LOP3.LUT R6, R6, 0xffff, RZ, 0xc0, !PT ;  /* 0x0000ffff06067812 */ /* 0x000fe200078ec0ff */
[-C--:B------:R-:W-:Y:S01]  /*6d40*/  FFMA.FTZ R5, R12, R23.reuse, -0.16845393180847167969 ;  /* 0xbe2c7f300c057423 */ /* 0x080fe20000010017 */
[----:B------:R-:W-:Y:S02]  /*6d50*/  PRMT R20, R32, 0x3340, R1 ;  /* 0x0000334020147816 */ /* 0x000fe40000000001 */
[----:B------:R-:W-:Y:S01]  /*6d60*/  PRMT R17, R6, 0x3340, R7 ;  /* 0x0000334006117816 */ /* 0x000fe20000000007 */
[----:B------:R-:W-:Y:S01]  /*6d70*/  FFMA.FTZ R7, R14, R23, -0.16845393180847167969 ;  /* 0xbe2c7f300e077423 */ /* 0x000fe20000010017 */
[--C-:B------:R-:W-:Y:S01]  /*6d80*/  PRMT R19, R22, 0x3340, R21.reuse ;  /* 0x0000334016137816 */ /* 0x100fe20000000015 */
[----:B------:R-:W-:Y:S01]  /*6d90*/  FFMA.FTZ R5, R12, R5, 0.1716887056827545166 ;  /* 0x3e2fcf2a0c057423 */ /* 0x000fe20000010005 */
[----:B------:R-:W-:Y:S01]  /*6da0*/  SHF.R.U32.HI R6, RZ, 0x8, R21 ;  /* 0x00000008ff067819 */ /* 0x000fe20000011615 */
[----:B------:R-:W-:Y:S01]  /*6db0*/  FFMA.FTZ R7, R14, R7, 0.1716887056827545166 ;  /* 0x3e2fcf2a0e077423 */ /* 0x000fe20000010007 */
[----:B------:R-:W-:Y:S01]  /*6dc0*/  PRMT R19, R19, 0x5410, R20 ;  /* 0x0000541013137816 */ /* 0x000fe20000000014 */
[----:B------:R-:W-:Y:S01]  /*6dd0*/  FFMA.FTZ R5, R12, R5, -0.17900948226451873779 ;  /* 0xbe374e430c057423 */ /* 0x000fe20000010005 */
[----:B------:R-:W-:Y:S01]  /*6de0*/  PRMT R20, R13, 0x3340, R24 ;  /* 0x000033400d147816 */ /* 0x000fe20000000018 */
[----:B------:R-:W-:Y:S01]  /*6df0*/  FFMA.FTZ R7, R14, R7, -0.17900948226451873779 ;  /* 0xbe374e430e077423 */ /* 0x000fe20000010007 */
[----:B------:R-:W-:Y:S01]  /*6e00*/  SHF.R.U32.HI R4, RZ, 0x8, R22 ;  /* 0x00000008ff047819 */ /* 0x000fe20000011616 */
[----:B------:R-:W-:Y:S01]  /*6e10*/  FFMA.FTZ R5, R12, R5, 0.20512372255325317383 ;  /* 0x3e520bf40c057423 */ /* 0x000fe20000010005 */
[----:B------:R-:W-:Y:S01]  /*6e20*/  SHF.R.U32.HI R13, RZ, 0x8, R32 ;  /* 0x00000008ff0d7819 */ /* 0x000fe20000011620 */
[----:B------:R-:W-:Y:S01]  /*6e30*/  FFMA.FTZ R7, R14, R7, 0.20512372255325317383 ;  /* 0x3e520bf40e077423 */ /* 0x000fe20000010007 */
[----:B------:R-:W-:Y:S01]  /*6e40*/  LOP3.LUT R6, R6, 0xffff, RZ, 0xc0, !PT ;  /* 0x0000ffff06067812 */ /* 0x000fe200078ec0ff */
[----:B------:R-:W-:Y:S01]  /*6e50*/  FFMA.FTZ R5, R12, R5, -0.24046532809734344482 ;  /* 0xbe763c8b0c057423 */ /* 0x000fe20000010005 */
[----:B------:R-:W-:-:S02]  /*6e60*/  LOP3.LUT R21, R4, 0xffff, RZ, 0xc0, !PT ;  /* 0x0000ffff04157812 */ /* 0x000fc400078ec0ff */
[----:B------:R-:W-:Y:S02]  /*6e70*/  LOP3.LUT R13, R13, 0xffff, RZ, 0xc0, !PT ;  /* 0x0000ffff0d0d7812 */ /* 0x000fe400078ec0ff */
[----:B------:R-:W-:Y:S02]  /*6e80*/  PRMT R6, R21, 0x3340, R6 ;  /* 0x0000334015067816 */ /* 0x000fe40000000006 */
[----:B------:R-:W-:Y:S01]  /*6e90*/  PRMT R21, R13, 0x3340, R24 ;  /* 0x000033400d157816 */ /* 0x000fe20000000018 */
[----:B------:R-:W-:Y:S01]  /*6ea0*/  FFMA.FTZ R13, R14, R7, -0.24046532809734344482 ;  /* 0xbe763c8b0e0d7423 */ /* 0x000fe20000010007 */
[----:B------:R-:W-:Y:S01]  /*6eb0*/  FFMA.FTZ R7, R12, R5, 0.28857114911079406738 ;  /* 0x3e93bf990c077423 */ /* 0x000fe20000010005 */
[----:B------:R-:W-:Y:S02]  /*6ec0*/  PRMT R20, R17, 0x5410, R20 ;  /* 0x0000541011147816 */ /* 0x000fe40000000014 */
[----:B------:R-:W-:Y:S01]  /*6ed0*/  FFMA.FTZ R13, R14, R13, 0.28857114911079406738 ;  /* 0x3e93bf990e0d7423 */ /* 0x000fe2000001000d */
[----:B------:R-:W-:Y:S01]  /*6ee0*/  FFMA.FTZ R7, R12, R7, -0.36067417263984680176 ;  /* 0xbeb8aa490c077423 */ /* 0x000fe20000010007 */
[----:B------:R-:W-:-:S02]  /*6ef0*/  LOP3.LUT R15, R15, 0xffff, RZ, 0xc0, !PT ;  /* 0x0000ffff0f0f7812 */ /* 0x000fc400078ec0ff */
[----:B------:R-:W-:Y:S01]  /*6f00*/  FFMA.FTZ R13, R14, R13, -0.36067417263984680176 ;  /* 0xbeb8aa490e0d7423 */ /* 0x000fe2000001000d */
[----:B------:R-:W-:Y:S01]  /*6f10*/  FFMA.FTZ R7, R12, R7, 0.48089820146560668945 ;  /* 0x3ef6384a0c077423 */ /* 0x000fe20000010007 */
[----:B------:R-:W-:Y:S02]  /*6f20*/  PRMT R21, R6, 0x5410, R21 ;  /* 0x0000541006157816 */ /* 0x000fe40000000015 */
[----:B------:R-:W-:Y:S01]  /*6f30*/  FFMA.FTZ R13, R14, R13, 0.48089820146560668945 ;  /* 0x3ef6384a0e0d7423 */ /* 0x000fe2000001000d */
[----:B------:R-:W-:Y:S01]  /*6f40*/  FFMA.FTZ R7, R12, R7, -0.72134751081466674805 ;  /* 0xbf38aa3b0c077423 */ /* 0x000fe20000010007 */
[--C-:B------:R-:W-:Y:S02]  /*6f50*/  PRMT R4, R18, 0x4210, R15.reuse ;  /* 0x0000421012047816 */ /* 0x100fe4000000000f */
[----:B------:R-:W-:Y:S01]  /*6f60*/  PRMT R5, R20, 0x5210, R15 ;  /* 0x0000521014057816 */ /* 0x000fe2000000000f */
[----:B------:R-:W-:Y:S01]  /*6f70*/  FFMA.FTZ R15, R14, R13, -0.72134751081466674805 ;  /* 0xbf38aa3b0e0f7423 */ /* 0x000fe2000001000d */
[----:B------:R-:W-:Y:S01]  /*6f80*/  FMUL R13, R12, R7 ;  /* 0x000000070c0d7220 */ /* 0x000fe20000400000 */
[----:B------:R-:W-:-:S02]  /*6f90*/  PRMT R6, R19, 0x4210, R16 ;  /* 0x0000421013067816 */ /* 0x000fc40000000010 */
[----:B------:R-:W-:Y:S01]  /*6fa0*/  PRMT R7, R21, 0x5210, R16 ;  /* 0x0000521015077816 */ /* 0x000fe20000000010 */
[----:B------:R-:W-:Y:S01]  /*6fb0*/  FMUL R15, R14, R15 ;  /* 0x0000000f0e0f7220 */ /* 0x000fe20000400000 */
[----:B------:R-:W-:Y:S01]  /*6fc0*/  SHF.R.U32.HI R17, RZ, 0x8, R0 ;  /* 0x00000008ff117819 */ /* 0x000fe20000011600 */
[----:B------:R-:W-:Y:S01]  /*6fd0*/  FMUL R13, R12, R13 ;  /* 0x0000000d0c0d7220 */ /* 0x000fe20000400000 */
[----:B------:R-:W-:Y:S01]  /*6fe0*/  ISETP.GE.U32.AND P2, PT, R3, 0x7f800000, PT ;  /* 0x7f8000000300780c */ /* 0x000fe20003f46070 */
[----:B------:R0:W-:Y:S01]  /*6ff0*/  STSM.16.M88.4 [R9], R4 ;  /* 0x0000000409007844 */ /* 0x0001e20000000200 */
[----:B------:R-:W-:Y:S01]  /*7000*/  SGXT.U32 R17, R17, 0x1 ;  /* 0x000000011111781a */ /* 0x000fe20000000000 */
[----:B------:R-:W-:Y:S01]  /*7010*/  FMUL R15, R14, R15 ;  /* 0x0000000f0e0f7220 */ /* 0x000fe20000400000 */
[----:B------:R-:W-:Y:S01]  /*7020*/  FFMA.FTZ R13, R12, 1.4426950216293334961, R13 ;  /* 0x3fb8aa3b0c0d7823 */ /* 0x000fe2000001000d */
[----:B-1----:R-:W-:Y:S02]  /*7030*/  PRMT R46, R46, 0x6540, R48 ;  /* 0x000065402e2e7816 */ /* 0x002fe40000000030 */
[----:B--2---:R-:W-:-:S02]  /*7040*/  IMAD R16, R17, R36, RZ ;  /* 0x0000002411107224 */ /* 0x004fc400078e02ff */
[----:B------:R-:W-:Y:S01]  /*7050*/  FFMA.FTZ R14, R14, 1.4426950216293334961, R15 ;  /* 0x3fb8aa3b0e0e7823 */ /* 0x000fe2000001000f */
[----:B------:R-:W-:Y:S02]  /*7060*/  @P1 IMAD.MOV.U32 R17, RZ, RZ, 0x7f800000 ;  /* 0x7f800000ff111424 */ /* 0x000fe400078e00ff */
[----:B------:R-:W-:Y:S01]  /*7070*/  FADD R25, R10, R13 ;  /* 0x0000000d0a197221 */ /* 0x000fe20000000000 */
[----:B------:R-:W-:Y:S02]  /*7080*/  IMAD R15, R36, 0x2, R16 ;  /* 0x00000002240f7824 */ /* 0x000fe400078e0210 */
[----:B------:R-:W-:Y:S01]  /*7090*/  FADD R27, R11, R14 ;  /* 0x0000000e0b1b7221 */ /* 0x000fe20000000000 */
[----:B------:R-:W-:Y:S01]  /*70a0*/  @P1 FFMA.FTZ R25, R8, R17, +INF ;  /* 0x7f80000008191423 */ /* 0x000fe20000010011 */
[----:B------:R-:W-:Y:S01]  /*70b0*/  BAR.SYNC.DEFER_BLOCKING 0x0 ;  /* 0x0000000000007b1d */ /* 0x000fe20000010000 */
[----:B------:R-:W-:Y:S01]  /*70c0*/  IMAD R13, R36, 0x2, R15 ;  /* 0x00000002240d7824 */ /* 0x000fe200078e020f */
[C---:B------:R-:W-:Y:S01]  /*70d0*/  FSETP.NEU.AND P1, PT, R3.reuse, RZ, PT ;  /* 0x000000ff0300720b */ /* 0x040fe20003f2d000 */
[----:B0-----:R-:W-:Y:S01]  /*70e0*/  IMAD R5, R46, UR5, RZ ;  /* 0x000000052e057c24 */ /* 0x001fe2000f8e02ff */
[----:B------:R-:W-:Y:S01]  /*70f0*/  LOP3.LUT R7, R0, 0x1ff, RZ, 0xc0, !PT ;  /* 0x000001ff00077812 */ /* 0x000fe200078ec0ff */
[----:B------:R-:W-:Y:S01]  /*7100*/  @P2 IMAD.MOV.U32 R4, RZ, RZ, 0x7f800000 ;  /* 0x7f800000ff042424 */ /* 0x000fe200078e00ff */
[----:B------:R-:W-:Y:S01]  /*7110*/  USHF.R.S32.HI UR5, URZ, 0x1f, UR4 ;  /* 0x0000001fff057899 */ /* 0x000fe20008011404 */
[C---:B------:R-:W-:Y:S01]  /*7120*/  IMAD R17, R36.reuse, 0x2, R13 ;  /* 0x0000000224117824 */ /* 0x040fe200078e020d */
[----:B------:R-:W-:Y:S01]  /*7130*/  SHF.R.S32.HI R6, RZ, 0x1f, R5 ;  /* 0x0000001fff067819 */ /* 0x000fe20000011405 */
[----:B------:R-:W-:Y:S01]  /*7140*/  @P2 FFMA.FTZ R27, R3, R4, +INF ;  /* 0x7f800000031b2423 */ /* 0x000fe20000010004 */
[----:B------:R-:W-:Y:S01]  /*7150*/  LEA R4, R7, UR6, 0x4 ;  /* 0x0000000607047c11 */ /* 0x000fe2000f8e20ff */
[----:B------:R-:W-:Y:S01]  /*7160*/  IMAD R19, R36, 0x2, R17 ;  /* 0x0000000224137824 */ /* 0x000fe200078e0211 */
[----:B----4-:R-:W-:Y:S01]  /*7170*/  IADD3 R42, P3, P4, R5, UR4, R42 ;  /* 0x00000004052a7c10 */ /* 0x010fe2000fc7e02a */
[----:B------:R-:W0:Y:S01]  /*7180*/  LDCU UR4, c[0x0][0x3ec] ;  /* 0x00007d80ff0477ac */ /* 0x000e220008000800 */
[----:B------:R-:W-:Y:S01]  /*7190*/  FSETP.NEU.AND P0, PT, R8, RZ, PT ;  /* 0x000000ff0800720b */ /* 0x000fe20003f0d000 */
[----:B------:R-:W-:Y:S01]  /*71a0*/  IMAD R20, R36, 0x2, R19 ;  /* 0x0000000224147824 */ /* 0x000fe200078e0213 */
[----:B------:R-:W-:-:S02]  /*71b0*/  IADD3.X R44, PT, PT, R6, UR5, R43, P3, P4 ;  /* 0x00000005062c7c10 */ /* 0x000fc40009fe842b */
[-C--:B------:R-:W-:Y:S01]  /*71c0*/  IADD3 R8, P2, PT, R16, R42.reuse, RZ ;  /* 0x0000002a10087210 */ /* 0x080fe20007f5e0ff */
[C---:B------:R-:W-:Y:S01]  /*71d0*/  IMAD R3, R36.reuse, 0x2, R20 ;  /* 0x0000000224037824 */ /* 0x040fe200078e0214 */
[-C--:B------:R-:W-:Y:S02]  /*71e0*/  IADD3 R10, P3, PT, R15, R42.reuse, RZ ;  /* 0x0000002a0f0a7210 */ /* 0x080fe40007f7e0ff */
[----:B------:R-:W-:Y:S01]  /*71f0*/  IADD3 R12, P4, PT, R13, R42, RZ ;  /* 0x0000002a0d0c7210 */ /* 0x000fe20007f9e0ff */
[----:B------:R-:W-:Y:S01]  /*7200*/  IMAD R23, R36, 0x2, R3 ;  /* 0x0000000224177824 */ /* 0x000fe200078e0203 */
[----:B------:R-:W1:Y:S01]  /*7210*/  LDS.128 R4, [R4] ;  /* 0x0000000004047984 */ /* 0x000e620000000c00 */
[-C--:B------:R-:W-:Y:S02]  /*7220*/  LEA.HI.X.SX32 R9, R16, R44.reuse, 0x1, P2 ;  /* 0x0000002c10097211 */ /* 0x080fe400010f0eff */
[----:B------:R-:W-:Y:S01]  /*7230*/  IMAD R29, R36, 0x2, R23 ;  /* 0x00000002241d7824 */ /* 0x000fe200078e0217 */
[----:B------:R-:W-:-:S02]  /*7240*/  LEA.HI.X.SX32 R11, R15, R44, 0x1, P3 ;  /* 0x0000002c0f0b7211 */ /* 0x000fc400018f0eff */
[----:B------:R-:W-:Y:S01]  /*7250*/  IADD3 R14, P2, PT, R17, R42, RZ ;  /* 0x0000002a110e7210 */ /* 0x000fe20007f5e0ff */
[C---:B------:R-:W-:Y:S01]  /*7260*/  IMAD R31, R36.reuse, 0x2, R29 ;  /* 0x00000002241f7824 */ /* 0x040fe200078e021d */
[----:B------:R-:W-:Y:S01]  /*7270*/  LEA.HI.X.SX32 R13, R13, R44, 0x1, P4 ;  /* 0x0000002c0d0d7211 */ /* 0x000fe200020f0eff */
[----:B0-----:R-:W-:Y:S01]  /*7280*/  UIMAD UR4, UR8, UR4, URZ ;  /* 0x00000004080472a4 */ /* 0x001fe2000f8e02ff */
[-C--:B------:R-:W-:Y:S01]  /*7290*/  IADD3 R16, P3, PT, R19, R42.reuse, RZ ;  /* 0x0000002a13107210 */ /* 0x080fe20007f7e0ff */
[----:B------:R-:W-:Y:S01]  /*72a0*/  IMAD R33, R36, 0x2, R31 ;  /* 0x0000000224217824 */ /* 0x000fe200078e021f */
[----:B------:R-:W-:Y:S01]  /*72b0*/  IADD3 R18, P4, PT, R20, R42, RZ ;  /* 0x0000002a14127210 */ /* 0x000fe20007f9e0ff */
[----:B------:R-:W-:Y:S01]  /*72c0*/  USHF.L.U32 UR7, UR4, 0x2, URZ ;  /* 0x0000000204077899 */ /* 0x000fe200080006ff */
[-C--:B------:R-:W-:Y:S01]  /*72d0*/  LEA.HI.X.SX32 R15, R17, R44.reuse, 0x1, P2 ;  /* 0x0000002c110f7211 */ /* 0x080fe200010f0eff */
[----:B------:R-:W-:Y:S01]  /*72e0*/  IMAD R35, R36, 0x2, R33 ;  /* 0x0000000224237824 */ /* 0x000fe200078e0221 */
[-C--:B------:R-:W-:Y:S01]  /*72f0*/  LEA.HI.X.SX32 R17, R19, R44.reuse, 0x1, P3 ;  /* 0x0000002c13117211 */ /* 0x080fe200018f0eff */
[----:B------:R-:W-:Y:S01]  /*7300*/  UIMAD.WIDE UR4, UR4, 0x4, URZ ;  /* 0x00000004040478a5 */ /* 0x000fe2000f8e02ff */
[----:B------:R-:W-:Y:S01]  /*7310*/  LEA.HI.X.SX32 R19, R20, R44, 0x1, P4 ;  /* 0x0000002c14137211 */ /* 0x000fe200020f0eff */
[----:B------:R-:W-:Y:S01]  /*7320*/  IMAD R37, R36, 0x2, R35 ;  /* 0x0000000224257824 */ /* 0x000fe200078e0223 */
[----:B------:R-:W-:-:S02]  /*7330*/  IADD3 R20, P2, PT, R3, R42, RZ ;  /* 0x0000002a03147210 */ /* 0x000fc40007f5e0ff */
[----:B------:R-:W-:Y:S02]  /*7340*/  IADD3 R22, P3, PT, R23, R42, RZ ;  /* 0x0000002a17167210 */ /* 0x000fe40007f7e0ff */
[-C--:B------:R-:W-:Y:S01]  /*7350*/  LEA.HI.X.SX32 R21, R3, R44.reuse, 0x1, P2 ;  /* 0x0000002c03157211 */ /* 0x080fe200010f0eff */
[C---:B------:R-:W-:Y:S01]  /*7360*/  IMAD R3, R36.reuse, 0x2, R37 ;  /* 0x0000000224037824 */ /* 0x040fe200078e0225 */
[----:B------:R-:W-:Y:S02]  /*7370*/  LEA.HI.X.SX32 R23, R23, R44, 0x1, P3 ;  /* 0x0000002c17177211 */ /* 0x000fe400018f0eff */
[-C--:B------:R-:W-:Y:S01]  /*7380*/  IADD3 R32, P3, PT, R33, R42.reuse, RZ ;  /* 0x0000002a21207210 */ /* 0x080fe20007f7e0ff */
[C---:B------:R-:W-:Y:S01]  /*7390*/  IMAD R41, R36.reuse, 0x2, R3 ;  /* 0x0000000224297824 */ /* 0x040fe200078e0203 */
[----:B------:R-:W-:Y:S02]  /*73a0*/  IADD3 R28, P4, PT, R29, R42, RZ ;  /* 0x0000002a1d1c7210 */ /* 0x000fe40007f9e0ff */
[----:B------:R-:W-:Y:S01]  /*73b0*/  LEA.HI.X.SX32 R33, R33, R44, 0x1, P3 ;  /* 0x0000002c21217211 */ /* 0x000fe200018f0eff */
[----:B------:R-:W-:Y:S01]  /*73c0*/  IMAD R43, R36, 0x2, R41 ;  /* 0x00000002242b7824 */ /* 0x000fe200078e0229 */
[----:B------:R-:W-:-:S02]  /*73d0*/  IADD3 R38, P3, PT, R3, R42, RZ ;  /* 0x0000002a03267210 */ /* 0x000fc40007f7e0ff */
[----:B------:R-:W-:Y:S02]  /*73e0*/  IADD3 R30, P2, PT, R31, R42, RZ ;  /* 0x0000002a1f1e7210 */ /* 0x000fe40007f5e0ff */
[----:B------:R-:W-:Y:S02]  /*73f0*/  LEA.HI.X.SX32 R39, R3, R44, 0x1, P3 ;  /* 0x0000002c03277211 */ /* 0x000fe400018f0eff */
[----:B-1----:R-:W-:Y:S02]  /*7400*/  PRMT R69, R4, 0x7770, RZ ;  /* 0x0000777004457816 */ /* 0x002fe400000000ff */
[----:B------:R-:W-:Y:S02]  /*7410*/  PRMT R67, R5, 0x7770, RZ ;  /* 0x0000777005437816 */ /* 0x000fe400000000ff */
[----:B------:R-:W-:Y:S01]  /*7420*/  PRMT R65, R6, 0x7770, RZ ;  /* 0x0000777006417816 */ /* 0x000fe200000000ff */
[----:B------:R0:W-:Y:S01]  /*7430*/  STG.E.U8 desc[UR12][R8.64], R69 ;  /* 0x0000004508007986 */ /* 0x0001e2000c10110c */
[----:B------:R-:W-:-:S02]  /*7440*/  PRMT R3, R7, 0x7773, RZ ;  /* 0x0000777307037816 */ /* 0x000fc400000000ff */
[C---:B------:R-:W-:Y:S01]  /*7450*/  PRMT R49, R7.reuse, 0x7772, RZ ;  /* 0x0000777207317816 */ /* 0x040fe200000000ff */
[----:B------:R-:W-:Y:S01]  /*7460*/  STG.E.U8 desc[UR12][R10.64], R67 ;  /* 0x000000430a007986 */ /* 0x000fe2000c10110c */
[C---:B------:R-:W-:Y:S02]  /*7470*/  PRMT R57, R7.reuse, 0x7771, RZ ;  /* 0x0000777107397816 */ /* 0x040fe400000000ff */
[----:B------:R-:W-:Y:S01]  /*7480*/  PRMT R7, R7, 0x7770, RZ ;  /* 0x0000777007077816 */ /* 0x000fe200000000ff */
[----:B------:R-:W-:Y:S01]  /*7490*/  STG.E.U8 desc[UR12][R12.64], R65 ;  /* 0x000000410c007986 */ /* 0x000fe2000c10110c */
[----:B------:R-:W-:Y:S02]  /*74a0*/  LEA.HI.X.SX32 R29, R29, R44, 0x1, P4 ;  /* 0x0000002c1d1d7211 */ /* 0x000fe400020f0eff */
[----:B------:R-:W-:Y:S01]  /*74b0*/  PRMT R63, R4, 0x7771, RZ ;  /* 0x00007771043f7816 */ /* 0x000fe200000000ff */
[----:B------:R1:W-:Y:S01]  /*74c0*/  STG.E.U8 desc[UR12][R14.64], R7 ;  /* 0x000000070e007986 */ /* 0x0003e2000c10110c */
[----:B------:R-:W-:Y:S01]  /*74d0*/  IADD3 R34, P4, PT, R35, R42, RZ ;  /* 0x0000002a23227210 */ /* 0x000fe20007f9e0ff */
[----:B0-----:R-:W0:Y:S01]  /*74e0*/  LDC.64 R8, c[0x0][0x3a0] ;  /* 0x0000e800ff087b82 */ /* 0x001e220000000a00 */
[----:B------:R-:W-:Y:S01]  /*74f0*/  PRMT R61, R5, 0x7771, RZ ;  /* 0x00007771053d7816 */ /* 0x000fe200000000ff */
[----:B------:R-:W-:Y:S01]  /*7500*/  STG.E.U8 desc[UR12][R16.64], R63 ;  /* 0x0000003f10007986 */ /* 0x000fe2000c10110c */
[----:B------:R-:W-:-:S02]  /*7510*/  PRMT R59, R6, 0x7771, RZ ;  /* 0x00007771063b7816 */ /* 0x000fc400000000ff */
[----:B------:R-:W-:Y:S01]  /*7520*/  LEA.HI.X.SX32 R31, R31, R44, 0x1, P2 ;  /* 0x0000002c1f1f7211 */ /* 0x000fe200010f0eff */
[----:B------:R-:W-:Y:S01]  /*7530*/  STG.E.U8 desc[UR12][R18.64], R61 ;  /* 0x0000003d12007986 */ /* 0x000fe2000c10110c */
[----:B------:R-:W-:Y:S02]  /*7540*/  IADD3 R36, P2, PT, R37, R42, RZ ;  /* 0x0000002a25247210 */ /* 0x000fe40007f5e0ff */
[----:B------:R-:W-:Y:S01]  /*7550*/  PRMT R55, R4, 0x7772, RZ ;  /* 0x0000777204377816 */ /* 0x000fe200000000ff */
[----:B------:R-:W-:Y:S01]  /*7560*/  STG.E.U8 desc[UR12][R20.64], R59 ;  /* 0x0000003b14007986 */ /* 0x000fe2000c10110c */
[----:B------:R-:W-:Y:S01]  /*7570*/  LEA.HI.X.SX32 R35, R35, R44, 0x1, P4 ;  /* 0x0000002c23237211 */ /* 0x000fe200020f0eff */
[----:B-1----:R-:W-:Y:S01]  /*7580*/  IMAD.SHL.U32 R7, R46, 0x4, RZ ;  /* 0x000000042e077824 */ /* 0x002fe200078e00ff */
[----:B------:R-:W-:Y:S01]  /*7590*/  PRMT R53, R5, 0x7772, RZ ;  /* 0x0000777205357816 */ /* 0x000fe200000000ff */
[----:B------:R-:W-:Y:S01]  /*75a0*/  STG.E.U8 desc[UR12][R22.64], R57 ;  /* 0x0000003916007986 */ /* 0x000fe2000c10110c */
[----:B------:R-:W-:-:S02]  /*75b0*/  IADD3 R40, P4, PT, R41, R42, RZ ;  /* 0x0000002a29287210 */ /* 0x000fc40007f9e0ff */
[----:B------:R-:W-:Y:S01]  /*75c0*/  PRMT R51, R6, 0x7772, RZ ;  /* 0x0000777206337816 */ /* 0x000fe200000000ff */
[----:B------:R-:W-:Y:S01]  /*75d0*/  STG.E.U8 desc[UR12][R28.64], R55 ;  /* 0x000000371c007986 */ /* 0x000fe2000c10110c */
[----:B------:R-:W-:Y:S02]  /*75e0*/  IADD3 R42, P5, PT, R43, R42, RZ ;  /* 0x0000002a2b2a7210 */ /* 0x000fe40007fbe0ff */
[-C--:B------:R-:W-:Y:S01]  /*75f0*/  LEA.HI.X.SX32 R37, R37, R44.reuse, 0x1, P2 ;  /* 0x0000002c25257211 */ /* 0x080fe200010f0eff */
[----:B------:R-:W-:Y:S01]  /*7600*/  STG.E.U8 desc[UR12][R30.64], R53 ;  /* 0x000000351e007986 */ /* 0x000fe2000c10110c */
[----:B------:R-:W-:Y:S02]  /*7610*/  PRMT R47, R4, 0x7773, RZ ;  /* 0x00007773042f7816 */ /* 0x000fe400000000ff */
[----:B------:R-:W-:Y:S01]  /*7620*/  PRMT R45, R5, 0x7773, RZ ;  /* 0x00007773052d7816 */ /* 0x000fe200000000ff */
[----:B------:R-:W-:Y:S01]  /*7630*/  STG.E.U8 desc[UR12][R32.64], R51 ;  /* 0x0000003320007986 */ /* 0x000fe2000c10110c */
[----:B------:R-:W-:-:S02]  /*7640*/  LEA.HI.X.SX32 R41, R41, R44, 0x1, P4 ;  /* 0x0000002c29297211 */ /* 0x000fc400020f0eff */
[----:B------:R-:W-:Y:S01]  /*7650*/  PRMT R5, R6, 0x7773, RZ ;  /* 0x0000777306057816 */ /* 0x000fe200000000ff */
[----:B------:R-:W-:Y:S01]  /*7660*/  STG.E.U8 desc[UR12][R34.64], R49 ;  /* 0x0000003122007986 */ /* 0x000fe2000c10110c */
[----:B------:R-:W-:Y:S01]  /*7670*/  LEA.HI.X.SX32 R43, R43, R44, 0x1, P5 ;  /* 0x0000002c2b2b7211 */ /* 0x000fe200028f0eff */
[----:B------:R-:W-:Y:S01]  /*7680*/  IMAD.SHL.U32 R6, R0, 0x2, RZ ;  /* 0x0000000200067824 */ /* 0x000fe200078e00ff */
[----:B------:R-:W-:Y:S01]  /*7690*/  FSEL R25, R25, -INF , P0 ;  /* 0xff80000019197808 */ /* 0x000fe20000000000 */
[----:B------:R-:W-:Y:S01]  /*76a0*/  STG.E.U8 desc[UR12][R36.64], R47 ;  /* 0x0000002f24007986 */ /* 0x000fe2000c10110c */
[----:B------:R-:W-:Y:S02]  /*76b0*/  FSEL R27, R27, -INF , P1 ;  /* 0xff8000001b1b7808 */ /* 0x000fe40000800000 */
[----:B------:R-:W-:Y:S01]  /*76c0*/  LOP3.LUT R6, R6, 0x3f8, RZ, 0xc0, !PT ;  /* 0x000003f806067812 */ /* 0x000fe200078ec0ff */
[----:B------:R-:W-:Y:S01]  /*76d0*/  STG.E.U8 desc[UR12][R38.64], R45 ;  /* 0x0000002d26007986 */ /* 0x000fe2000c10110c */
[----:B------:R-:W-:Y:S01]  /*76e0*/  FFMA R26, R25, 0.69314718246459960938, R26 ;  /* 0x3f317218191a7823 */ /* 0x000fe2000000001a */
[----:B------:R-:W-:Y:S01]  /*76f0*/  FFMA R27, R27, 0.69314718246459960938, R24 ;  /* 0x3f3172181b1b7823 */ /* 0x000fe20000000018 */
[----:B------:R-:W-:Y:S01]  /*7700*/  LOP3.LUT P0, RZ, R0, 0x100, RZ, 0xc0, !PT ;  /* 0x0000010000ff7812 */ /* 0x000fe2000780c0ff */
[----:B------:R1:W-:Y:S01]  /*7710*/  STG.E.U8 desc[UR12][R40.64], R5 ;  /* 0x0000000528007986 */ /* 0x0003e2000c10110c */
[----:B------:R-:W-:Y:S01]  /*7720*/  IMAD.HI R0, R46, 0x4, RZ ;  /* 0x000000042e007827 */ /* 0x000fe200078e02ff */
[----:B0-----:R-:W-:-:S02]  /*7730*/  IADD3 R4, P1, P2, R7, UR7, R8 ;  /* 0x0000000707047c10 */ /* 0x001fc4000fa3e008 */
[----:B------:R0:W-:Y:S01]  /*7740*/  STG.E.U8 desc[UR12][R42.64], R3 ;  /* 0x000000032a007986 */ /* 0x0001e2000c10110c */
[----:B------:R-:W-:Y:S01]  /*7750*/  BAR.SYNC.DEFER_BLOCKING 0x0 ;  /* 0x0000000000007b1d */ /* 0x000fe20000010000 */
[----:B-1----:R-:W-:-:S05]  /*7760*/  IADD3.X R5, PT, PT, R0, UR5, R9, P1, P2 ;  /* 0x0000000500057c10 */ /* 0x002fca0008fe4409 */
[----:B------:R0:W-:Y:S02]  /*7770*/  STS.64 [R6+UR6], R26 ;  /* 0x0000001a06007988 */ /* 0x0001e40008000a06 */
[----:B------:R-:W-:Y:S06]  /*7780*/  BAR.SYNC.DEFER_BLOCKING 0x0 ;  /* 0x0000000000007b1d */ /* 0x000fec0000010000 */
[----:B------:R-:W-:Y:S05]  /*7790*/  @P0 EXIT ;  /* 0x000000000000094d */ /* 0x000fea0003800000 */
[----:B0-----:R-:W0:Y:S04]  /*77a0*/  LDS R3, [R2] ;  /* 0x0000000002037984 */ /* 0x001e280000000800 */
[----:B0-----:R-:W-:Y:S01]  /*77b0*/  STG.E desc[UR12][R4.64], R3 ;  /* 0x0000000304007986 */ /* 0x001fe2000c10190c */
[----:B------:R-:W-:Y:S05]  /*77c0*/  EXIT ;  /* 0x000000000000794d */ /* 0x000fea0003800000 */
.L_x_2:
[----:B------:R-:W-:-:S00]  /*77d0*/  BRA `(.L_x_2) ;  /* 0xfffffffc00fc7947 */ /* 0x000fc0000383ffff */
[----:B------:R-:W-:-:S00]  /*77e0*/  NOP ;  /* 0x0000000000007918 */ /* 0x000fc00000000000 */
        /* <DEDUP_REMOVED lines=9> */
.L_x_3:


//--------------------- .nv.global.init           --------------------------
	.section	.nv.global.init,"aw",@progbits
.nv.global.init:
	.type		_$_str,@object
	.size		_$_str,(.L_0 - _$_str)
_$_str:
        /*0000*/ 	.byte	0x5f, 0x5f, 0x43, 0x55, 0x44, 0x41, 0x5f, 0x46, 0x54, 0x5a, 0x00
.L_0:


//--------------------- .nv.shared.attn_fwd       --------------------------
	.section	.nv.shared.attn_fwd,"aw",@nobits
	.sectionflags	@""
	.align	16
	.zero		1024


//--------------------- .nv.shared.reserved.0     --------------------------
	.section	.nv.shared.reserved.0,"aw",@nobits
	.weak		__nv_reservedSMEM_offset_0_alias
	.size		__nv_reservedSMEM_offset_0_alias, 0, 64
	.other		__nv_reservedSMEM_offset_0_alias,@"STO_CUDA_RESERVED_SHARED STV_DEFAULT"
__nv_reservedSMEM_offset_0_alias:
	.zero		0
	.zero		64


//--------------------- .nv.constant0.attn_fwd    --------------------------
	.section	.nv.constant0.attn_fwd,"a",@progbits
	.sectionflags	@""
	.align	4
.nv.constant0.attn_fwd:
	.zero		1032


//--------------------- SYMBOLS --------------------------

	.type		.nv.reservedSmem.offset0,@object
	.size		.nv.reservedSmem.offset0,0x4
	.type		.nv.reservedSmem.cap,@object
	.size		.nv.reservedSmem.cap,0x4
